//
// Generated by NVIDIA NVVM Compiler
//
// Compiler Build ID: CL-36424714
// Cuda compilation tools, release 13.0, V13.0.88
// Based on NVVM 20.0.0
//

.version 9.0
.target sm_100
.address_size 64

	// .globl	_Z24sumWindowRowKernel_8u32fPKhiPfiiiii

.visible .entry _Z24sumWindowRowKernel_8u32fPKhiPfiiiii(
	.param .u64 .ptr .align 1 _Z24sumWindowRowKernel_8u32fPKhiPfiiiii_param_0,
	.param .u32 _Z24sumWindowRowKernel_8u32fPKhiPfiiiii_param_1,
	.param .u64 .ptr .align 1 _Z24sumWindowRowKernel_8u32fPKhiPfiiiii_param_2,
	.param .u32 _Z24sumWindowRowKernel_8u32fPKhiPfiiiii_param_3,
	.param .u32 _Z24sumWindowRowKernel_8u32fPKhiPfiiiii_param_4,
	.param .u32 _Z24sumWindowRowKernel_8u32fPKhiPfiiiii_param_5,
	.param .u32 _Z24sumWindowRowKernel_8u32fPKhiPfiiiii_param_6,
	.param .u32 _Z24sumWindowRowKernel_8u32fPKhiPfiiiii_param_7
)
{
	.reg .pred 	%p<58>;
	.reg .b16 	%rs<16>;
	.reg .b32 	%r<68>;
	.reg .b32 	%f<81>;
	.reg .b64 	%rd<55>;

	ld.param.u64 	%rd5, [_Z24sumWindowRowKernel_8u32fPKhiPfiiiii_param_0];
	ld.param.u32 	%r26, [_Z24sumWindowRowKernel_8u32fPKhiPfiiiii_param_1];
	ld.param.u64 	%rd4, [_Z24sumWindowRowKernel_8u32fPKhiPfiiiii_param_2];
	ld.param.u32 	%r27, [_Z24sumWindowRowKernel_8u32fPKhiPfiiiii_param_3];
	ld.param.u32 	%r28, [_Z24sumWindowRowKernel_8u32fPKhiPfiiiii_param_4];
	ld.param.u32 	%r31, [_Z24sumWindowRowKernel_8u32fPKhiPfiiiii_param_5];
	ld.param.u32 	%r29, [_Z24sumWindowRowKernel_8u32fPKhiPfiiiii_param_6];
	ld.param.u32 	%r30, [_Z24sumWindowRowKernel_8u32fPKhiPfiiiii_param_7];
	cvta.to.global.u64 	%rd1, %rd5;
	mov.u32 	%r33, %ctaid.x;
	mov.u32 	%r34, %ntid.x;
	mul.lo.s32 	%r1, %r33, %r34;
	mov.u32 	%r2, %tid.x;
	add.s32 	%r3, %r1, %r2;
	mov.u32 	%r35, %ctaid.y;
	mov.u32 	%r36, %ntid.y;
	mov.u32 	%r37, %tid.y;
	mad.lo.s32 	%r38, %r35, %r36, %r37;
	setp.ge.s32 	%p1, %r3, %r28;
	setp.ge.s32 	%p2, %r38, %r31;
	or.pred  	%p3, %p1, %p2;
	@%p3 bra 	$L__BB0_44;
	cvta.to.global.u64 	%rd6, %rd4;
	mul.lo.s32 	%r39, %r26, %r38;
	cvt.s64.s32 	%rd2, %r39;
	mul.lo.s32 	%r40, %r27, %r38;
	cvt.s64.s32 	%rd7, %r40;
	add.s64 	%rd3, %rd6, %rd7;
	sub.s32 	%r66, %r3, %r30;
	setp.lt.s32 	%p4, %r29, 1;
	mov.f32 	%f80, 0f00000000;
	@%p4 bra 	$L__BB0_43;
	add.s32 	%r42, %r66, 1;
	add.s32 	%r43, %r66, %r29;
	max.s32 	%r44, %r43, %r42;
	add.s32 	%r45, %r30, %r44;
	sub.s32 	%r6, %r45, %r3;
	and.b32  	%r7, %r6, 7;
	sub.s32 	%r46, %r1, %r45;
	add.s32 	%r47, %r46, %r2;
	setp.gt.u32 	%p5, %r47, -8;
	mov.f32 	%f80, 0f00000000;
	@%p5 bra 	$L__BB0_22;
	sub.s32 	%r48, %r3, %r30;
	add.s32 	%r64, %r48, 3;
	and.b32  	%r49, %r6, -8;
	neg.s32 	%r63, %r49;
	mov.f32 	%f80, 0f00000000;
$L__BB0_4:
	.pragma "nounroll";
	add.s32 	%r12, %r64, -3;
	setp.lt.s32 	%p6, %r12, 0;
	setp.ge.s32 	%p7, %r12, %r28;
	or.pred  	%p8, %p6, %p7;
	@%p8 bra 	$L__BB0_6;
	cvt.u64.u32 	%rd8, %r12;
	add.s64 	%rd9, %rd8, %rd2;
	add.s64 	%rd10, %rd1, %rd9;
	ld.global.u8 	%rs1, [%rd10];
	cvt.rn.f32.u16 	%f42, %rs1;
	add.f32 	%f80, %f80, %f42;
$L__BB0_6:
	setp.lt.s32 	%p9, %r12, -1;
	add.s32 	%r50, %r12, 1;
	setp.ge.s32 	%p10, %r50, %r28;
	or.pred  	%p11, %p9, %p10;
	@%p11 bra 	$L__BB0_8;
	add.s32 	%r51, %r64, -2;
	cvt.u64.u32 	%rd11, %r51;
	add.s64 	%rd12, %rd11, %rd2;
	add.s64 	%rd13, %rd1, %rd12;
	ld.global.u8 	%rs2, [%rd13];
	cvt.rn.f32.u16 	%f43, %rs2;
	add.f32 	%f80, %f80, %f43;
$L__BB0_8:
	setp.lt.s32 	%p12, %r12, -2;
	add.s32 	%r52, %r12, 2;
	setp.ge.s32 	%p13, %r52, %r28;
	or.pred  	%p14, %p12, %p13;
	@%p14 bra 	$L__BB0_10;
	add.s32 	%r53, %r64, -1;
	cvt.u64.u32 	%rd14, %r53;
	add.s64 	%rd15, %rd14, %rd2;
	add.s64 	%rd16, %rd1, %rd15;
	ld.global.u8 	%rs3, [%rd16];
	cvt.rn.f32.u16 	%f44, %rs3;
	add.f32 	%f80, %f80, %f44;
$L__BB0_10:
	setp.lt.s32 	%p15, %r12, -3;
	setp.ge.s32 	%p16, %r64, %r28;
	or.pred  	%p17, %p15, %p16;
	@%p17 bra 	$L__BB0_12;
	cvt.u64.u32 	%rd17, %r64;
	add.s64 	%rd18, %rd17, %rd2;
	add.s64 	%rd19, %rd1, %rd18;
	ld.global.u8 	%rs4, [%rd19];
	cvt.rn.f32.u16 	%f45, %rs4;
	add.f32 	%f80, %f80, %f45;
$L__BB0_12:
	setp.lt.s32 	%p18, %r12, -4;
	add.s32 	%r54, %r12, 4;
	setp.ge.s32 	%p19, %r54, %r28;
	or.pred  	%p20, %p18, %p19;
	@%p20 bra 	$L__BB0_14;
	add.s32 	%r55, %r64, 1;
	cvt.u64.u32 	%rd20, %r55;
	add.s64 	%rd21, %rd20, %rd2;
	add.s64 	%rd22, %rd1, %rd21;
	ld.global.u8 	%rs5, [%rd22];
	cvt.rn.f32.u16 	%f46, %rs5;
	add.f32 	%f80, %f80, %f46;
$L__BB0_14:
	setp.lt.s32 	%p21, %r12, -5;
	add.s32 	%r56, %r12, 5;
	setp.ge.s32 	%p22, %r56, %r28;
	or.pred  	%p23, %p21, %p22;
	@%p23 bra 	$L__BB0_16;
	add.s32 	%r57, %r64, 2;
	cvt.u64.u32 	%rd23, %r57;
	add.s64 	%rd24, %rd23, %rd2;
	add.s64 	%rd25, %rd1, %rd24;
	ld.global.u8 	%rs6, [%rd25];
	cvt.rn.f32.u16 	%f47, %rs6;
	add.f32 	%f80, %f80, %f47;
$L__BB0_16:
	setp.lt.s32 	%p24, %r12, -6;
	add.s32 	%r58, %r12, 6;
	setp.ge.s32 	%p25, %r58, %r28;
	or.pred  	%p26, %p24, %p25;
	@%p26 bra 	$L__BB0_18;
	add.s32 	%r59, %r64, 3;
	cvt.u64.u32 	%rd26, %r59;
	add.s64 	%rd27, %rd26, %rd2;
	add.s64 	%rd28, %rd1, %rd27;
	ld.global.u8 	%rs7, [%rd28];
	cvt.rn.f32.u16 	%f48, %rs7;
	add.f32 	%f80, %f80, %f48;
$L__BB0_18:
	setp.lt.s32 	%p27, %r12, -7;
	add.s32 	%r60, %r12, 7;
	setp.ge.s32 	%p28, %r60, %r28;
	or.pred  	%p29, %p27, %p28;
	@%p29 bra 	$L__BB0_20;
	add.s32 	%r61, %r64, 4;
	cvt.u64.u32 	%rd29, %r61;
	add.s64 	%rd30, %rd29, %rd2;
	add.s64 	%rd31, %rd1, %rd30;
	ld.global.u8 	%rs8, [%rd31];
	cvt.rn.f32.u16 	%f49, %rs8;
	add.f32 	%f80, %f80, %f49;
$L__BB0_20:
	add.s32 	%r64, %r64, 8;
	add.s32 	%r63, %r63, 8;
	setp.ne.s32 	%p30, %r63, 0;
	@%p30 bra 	$L__BB0_4;
	add.s32 	%r66, %r64, -3;
$L__BB0_22:
	setp.eq.s32 	%p31, %r7, 0;
	@%p31 bra 	$L__BB0_43;
	and.b32  	%r17, %r6, 3;
	setp.lt.u32 	%p32, %r7, 4;
	@%p32 bra 	$L__BB0_33;
	setp.lt.s32 	%p33, %r66, 0;
	setp.ge.s32 	%p34, %r66, %r28;
	or.pred  	%p35, %p33, %p34;
	@%p35 bra 	$L__BB0_26;
	cvt.u64.u32 	%rd32, %r66;
	add.s64 	%rd33, %rd32, %rd2;
	add.s64 	%rd34, %rd1, %rd33;
	ld.global.u8 	%rs9, [%rd34];
	cvt.rn.f32.u16 	%f51, %rs9;
	add.f32 	%f80, %f80, %f51;
$L__BB0_26:
	add.s32 	%r18, %r66, 1;
	setp.lt.s32 	%p36, %r66, -1;
	setp.ge.s32 	%p37, %r18, %r28;
	or.pred  	%p38, %p36, %p37;
	@%p38 bra 	$L__BB0_28;
	cvt.u64.u32 	%rd35, %r18;
	add.s64 	%rd36, %rd35, %rd2;
	add.s64 	%rd37, %rd1, %rd36;
	ld.global.u8 	%rs10, [%rd37];
	cvt.rn.f32.u16 	%f52, %rs10;
	add.f32 	%f80, %f80, %f52;
$L__BB0_28:
	add.s32 	%r19, %r66, 2;
	setp.lt.s32 	%p39, %r66, -2;
	setp.ge.s32 	%p40, %r19, %r28;
	or.pred  	%p41, %p39, %p40;
	@%p41 bra 	$L__BB0_30;
	cvt.u64.u32 	%rd38, %r19;
	add.s64 	%rd39, %rd38, %rd2;
	add.s64 	%rd40, %rd1, %rd39;
	ld.global.u8 	%rs11, [%rd40];
	cvt.rn.f32.u16 	%f53, %rs11;
	add.f32 	%f80, %f80, %f53;
$L__BB0_30:
	add.s32 	%r20, %r66, 3;
	setp.lt.s32 	%p42, %r66, -3;
	setp.ge.s32 	%p43, %r20, %r28;
	or.pred  	%p44, %p42, %p43;
	@%p44 bra 	$L__BB0_32;
	cvt.u64.u32 	%rd41, %r20;
	add.s64 	%rd42, %rd41, %rd2;
	add.s64 	%rd43, %rd1, %rd42;
	ld.global.u8 	%rs12, [%rd43];
	cvt.rn.f32.u16 	%f54, %rs12;
	add.f32 	%f80, %f80, %f54;
$L__BB0_32:
	add.s32 	%r66, %r66, 4;
$L__BB0_33:
	setp.eq.s32 	%p45, %r17, 0;
	@%p45 bra 	$L__BB0_43;
	setp.eq.s32 	%p46, %r17, 1;
	@%p46 bra 	$L__BB0_40;
	setp.lt.s32 	%p47, %r66, 0;
	setp.ge.s32 	%p48, %r66, %r28;
	or.pred  	%p49, %p47, %p48;
	@%p49 bra 	$L__BB0_37;
	cvt.u64.u32 	%rd44, %r66;
	add.s64 	%rd45, %rd44, %rd2;
	add.s64 	%rd46, %rd1, %rd45;
	ld.global.u8 	%rs13, [%rd46];
	cvt.rn.f32.u16 	%f56, %rs13;
	add.f32 	%f80, %f80, %f56;
$L__BB0_37:
	add.s32 	%r23, %r66, 1;
	setp.lt.s32 	%p50, %r66, -1;
	setp.ge.s32 	%p51, %r23, %r28;
	or.pred  	%p52, %p50, %p51;
	@%p52 bra 	$L__BB0_39;
	cvt.u64.u32 	%rd47, %r23;
	add.s64 	%rd48, %rd47, %rd2;
	add.s64 	%rd49, %rd1, %rd48;
	ld.global.u8 	%rs14, [%rd49];
	cvt.rn.f32.u16 	%f57, %rs14;
	add.f32 	%f80, %f80, %f57;
$L__BB0_39:
	add.s32 	%r66, %r66, 2;
$L__BB0_40:
	and.b32  	%r62, %r6, 1;
	setp.eq.b32 	%p53, %r62, 1;
	not.pred 	%p54, %p53;
	@%p54 bra 	$L__BB0_43;
	setp.lt.s32 	%p55, %r66, 0;
	setp.ge.s32 	%p56, %r66, %r28;
	or.pred  	%p57, %p55, %p56;
	@%p57 bra 	$L__BB0_43;
	cvt.u64.u32 	%rd50, %r66;
	add.s64 	%rd51, %rd50, %rd2;
	add.s64 	%rd52, %rd1, %rd51;
	ld.global.u8 	%rs15, [%rd52];
	cvt.rn.f32.u16 	%f58, %rs15;
	add.f32 	%f80, %f80, %f58;
$L__BB0_43:
	mul.wide.s32 	%rd53, %r3, 4;
	add.s64 	%rd54, %rd3, %rd53;
	st.global.f32 	[%rd54], %f80;
$L__BB0_44:
	ret;

}
	// .globl	_Z27sumWindowColumnKernel_8u32fPKhiPfiiiii
.visible .entry _Z27sumWindowColumnKernel_8u32fPKhiPfiiiii(
	.param .u64 .ptr .align 1 _Z27sumWindowColumnKernel_8u32fPKhiPfiiiii_param_0,
	.param .u32 _Z27sumWindowColumnKernel_8u32fPKhiPfiiiii_param_1,
	.param .u64 .ptr .align 1 _Z27sumWindowColumnKernel_8u32fPKhiPfiiiii_param_2,
	.param .u32 _Z27sumWindowColumnKernel_8u32fPKhiPfiiiii_param_3,
	.param .u32 _Z27sumWindowColumnKernel_8u32fPKhiPfiiiii_param_4,
	.param .u32 _Z27sumWindowColumnKernel_8u32fPKhiPfiiiii_param_5,
	.param .u32 _Z27sumWindowColumnKernel_8u32fPKhiPfiiiii_param_6,
	.param .u32 _Z27sumWindowColumnKernel_8u32fPKhiPfiiiii_param_7
)
{
	.reg .pred 	%p<58>;
	.reg .b16 	%rs<16>;
	.reg .b32 	%r<106>;
	.reg .b32 	%f<81>;
	.reg .b64 	%rd<55>;

	ld.param.u64 	%rd5, [_Z27sumWindowColumnKernel_8u32fPKhiPfiiiii_param_0];
	ld.param.u32 	%r51, [_Z27sumWindowColumnKernel_8u32fPKhiPfiiiii_param_1];
	ld.param.u64 	%rd4, [_Z27sumWindowColumnKernel_8u32fPKhiPfiiiii_param_2];
	ld.param.u32 	%r52, [_Z27sumWindowColumnKernel_8u32fPKhiPfiiiii_param_3];
	ld.param.u32 	%r56, [_Z27sumWindowColumnKernel_8u32fPKhiPfiiiii_param_4];
	ld.param.u32 	%r57, [_Z27sumWindowColumnKernel_8u32fPKhiPfiiiii_param_5];
	ld.param.u32 	%r54, [_Z27sumWindowColumnKernel_8u32fPKhiPfiiiii_param_6];
	ld.param.u32 	%r55, [_Z27sumWindowColumnKernel_8u32fPKhiPfiiiii_param_7];
	cvta.to.global.u64 	%rd1, %rd5;
	mov.u32 	%r58, %ctaid.x;
	mov.u32 	%r59, %ntid.x;
	mov.u32 	%r60, %tid.x;
	mad.lo.s32 	%r1, %r58, %r59, %r60;
	mov.u32 	%r61, %ctaid.y;
	mov.u32 	%r62, %ntid.y;
	mul.lo.s32 	%r2, %r61, %r62;
	mov.u32 	%r3, %tid.y;
	add.s32 	%r63, %r2, %r3;
	setp.ge.s32 	%p1, %r1, %r56;
	setp.ge.s32 	%p2, %r63, %r57;
	or.pred  	%p3, %p1, %p2;
	@%p3 bra 	$L__BB1_43;
	cvta.to.global.u64 	%rd6, %rd4;
	mul.lo.s32 	%r64, %r52, %r63;
	cvt.s64.s32 	%rd7, %r64;
	add.s64 	%rd2, %rd6, %rd7;
	sub.s32 	%r104, %r63, %r55;
	setp.lt.s32 	%p4, %r54, 1;
	mov.f32 	%f60, 0f00000000;
	@%p4 bra 	$L__BB1_42;
	cvt.s64.s32 	%rd3, %r1;
	add.s32 	%r6, %r104, 1;
	add.s32 	%r66, %r104, %r54;
	max.s32 	%r67, %r66, %r6;
	add.s32 	%r68, %r55, %r67;
	sub.s32 	%r7, %r68, %r63;
	and.b32  	%r8, %r7, 7;
	sub.s32 	%r69, %r2, %r68;
	add.s32 	%r70, %r69, %r3;
	setp.gt.u32 	%p5, %r70, -8;
	mov.f32 	%f60, 0f00000000;
	@%p5 bra 	$L__BB1_21;
	add.s32 	%r72, %r104, 7;
	mul.lo.s32 	%r101, %r51, %r72;
	shl.b32 	%r10, %r51, 3;
	add.s32 	%r73, %r104, 6;
	mul.lo.s32 	%r100, %r51, %r73;
	add.s32 	%r74, %r104, 5;
	mul.lo.s32 	%r99, %r51, %r74;
	add.s32 	%r75, %r104, 4;
	mul.lo.s32 	%r98, %r51, %r75;
	add.s32 	%r76, %r104, 3;
	mul.lo.s32 	%r97, %r51, %r76;
	add.s32 	%r77, %r104, 2;
	mul.lo.s32 	%r96, %r51, %r77;
	mul.lo.s32 	%r95, %r51, %r6;
	mul.lo.s32 	%r94, %r51, %r104;
	and.b32  	%r78, %r7, -8;
	neg.s32 	%r93, %r78;
	mov.f32 	%f60, 0f00000000;
	mov.u32 	%r102, %r104;
$L__BB1_4:
	.pragma "nounroll";
	setp.lt.s32 	%p6, %r102, 0;
	setp.ge.s32 	%p7, %r102, %r57;
	or.pred  	%p8, %p6, %p7;
	@%p8 bra 	$L__BB1_6;
	cvt.s64.s32 	%rd8, %r94;
	add.s64 	%rd9, %rd8, %rd3;
	add.s64 	%rd10, %rd1, %rd9;
	ld.global.u8 	%rs1, [%rd10];
	cvt.rn.f32.u16 	%f42, %rs1;
	add.f32 	%f60, %f60, %f42;
$L__BB1_6:
	setp.lt.s32 	%p9, %r102, -1;
	add.s32 	%r79, %r102, 1;
	setp.ge.s32 	%p10, %r79, %r57;
	or.pred  	%p11, %p9, %p10;
	@%p11 bra 	$L__BB1_8;
	cvt.s64.s32 	%rd11, %r95;
	add.s64 	%rd12, %rd11, %rd3;
	add.s64 	%rd13, %rd1, %rd12;
	ld.global.u8 	%rs2, [%rd13];
	cvt.rn.f32.u16 	%f43, %rs2;
	add.f32 	%f60, %f60, %f43;
$L__BB1_8:
	setp.lt.s32 	%p12, %r102, -2;
	add.s32 	%r80, %r102, 2;
	setp.ge.s32 	%p13, %r80, %r57;
	or.pred  	%p14, %p12, %p13;
	@%p14 bra 	$L__BB1_10;
	cvt.s64.s32 	%rd14, %r96;
	add.s64 	%rd15, %rd14, %rd3;
	add.s64 	%rd16, %rd1, %rd15;
	ld.global.u8 	%rs3, [%rd16];
	cvt.rn.f32.u16 	%f44, %rs3;
	add.f32 	%f60, %f60, %f44;
$L__BB1_10:
	setp.lt.s32 	%p15, %r102, -3;
	add.s32 	%r81, %r102, 3;
	setp.ge.s32 	%p16, %r81, %r57;
	or.pred  	%p17, %p15, %p16;
	@%p17 bra 	$L__BB1_12;
	cvt.s64.s32 	%rd17, %r97;
	add.s64 	%rd18, %rd17, %rd3;
	add.s64 	%rd19, %rd1, %rd18;
	ld.global.u8 	%rs4, [%rd19];
	cvt.rn.f32.u16 	%f45, %rs4;
	add.f32 	%f60, %f60, %f45;
$L__BB1_12:
	setp.lt.s32 	%p18, %r102, -4;
	add.s32 	%r82, %r102, 4;
	setp.ge.s32 	%p19, %r82, %r57;
	or.pred  	%p20, %p18, %p19;
	@%p20 bra 	$L__BB1_14;
	cvt.s64.s32 	%rd20, %r98;
	add.s64 	%rd21, %rd20, %rd3;
	add.s64 	%rd22, %rd1, %rd21;
	ld.global.u8 	%rs5, [%rd22];
	cvt.rn.f32.u16 	%f46, %rs5;
	add.f32 	%f60, %f60, %f46;
$L__BB1_14:
	setp.lt.s32 	%p21, %r102, -5;
	add.s32 	%r83, %r102, 5;
	setp.ge.s32 	%p22, %r83, %r57;
	or.pred  	%p23, %p21, %p22;
	@%p23 bra 	$L__BB1_16;
	cvt.s64.s32 	%rd23, %r99;
	add.s64 	%rd24, %rd23, %rd3;
	add.s64 	%rd25, %rd1, %rd24;
	ld.global.u8 	%rs6, [%rd25];
	cvt.rn.f32.u16 	%f47, %rs6;
	add.f32 	%f60, %f60, %f47;
$L__BB1_16:
	setp.lt.s32 	%p24, %r102, -6;
	add.s32 	%r84, %r102, 6;
	setp.ge.s32 	%p25, %r84, %r57;
	or.pred  	%p26, %p24, %p25;
	@%p26 bra 	$L__BB1_18;
	cvt.s64.s32 	%rd26, %r100;
	add.s64 	%rd27, %rd26, %rd3;
	add.s64 	%rd28, %rd1, %rd27;
	ld.global.u8 	%rs7, [%rd28];
	cvt.rn.f32.u16 	%f48, %rs7;
	add.f32 	%f60, %f60, %f48;
$L__BB1_18:
	setp.lt.s32 	%p27, %r102, -7;
	add.s32 	%r29, %r102, 7;
	setp.ge.s32 	%p28, %r29, %r57;
	or.pred  	%p29, %p27, %p28;
	@%p29 bra 	$L__BB1_20;
	cvt.s64.s32 	%rd29, %r101;
	add.s64 	%rd30, %rd29, %rd3;
	add.s64 	%rd31, %rd1, %rd30;
	ld.global.u8 	%rs8, [%rd31];
	cvt.rn.f32.u16 	%f49, %rs8;
	add.f32 	%f60, %f60, %f49;
$L__BB1_20:
	add.s32 	%r104, %r102, 8;
	add.s32 	%r101, %r101, %r10;
	add.s32 	%r100, %r100, %r10;
	add.s32 	%r99, %r99, %r10;
	add.s32 	%r98, %r98, %r10;
	add.s32 	%r97, %r97, %r10;
	add.s32 	%r96, %r96, %r10;
	add.s32 	%r95, %r95, %r10;
	add.s32 	%r94, %r94, %r10;
	add.s32 	%r93, %r93, 8;
	setp.ne.s32 	%p30, %r93, 0;
	add.s32 	%r102, %r29, 1;
	@%p30 bra 	$L__BB1_4;
$L__BB1_21:
	setp.eq.s32 	%p31, %r8, 0;
	@%p31 bra 	$L__BB1_42;
	and.b32  	%r42, %r7, 3;
	setp.lt.u32 	%p32, %r8, 4;
	@%p32 bra 	$L__BB1_32;
	setp.lt.s32 	%p33, %r104, 0;
	setp.ge.s32 	%p34, %r104, %r57;
	or.pred  	%p35, %p33, %p34;
	@%p35 bra 	$L__BB1_25;
	mul.lo.s32 	%r85, %r104, %r51;
	cvt.s64.s32 	%rd32, %r85;
	add.s64 	%rd33, %rd32, %rd3;
	add.s64 	%rd34, %rd1, %rd33;
	ld.global.u8 	%rs9, [%rd34];
	cvt.rn.f32.u16 	%f51, %rs9;
	add.f32 	%f60, %f60, %f51;
$L__BB1_25:
	add.s32 	%r43, %r104, 1;
	setp.lt.s32 	%p36, %r104, -1;
	setp.ge.s32 	%p37, %r43, %r57;
	or.pred  	%p38, %p36, %p37;
	@%p38 bra 	$L__BB1_27;
	mul.lo.s32 	%r86, %r43, %r51;
	cvt.s64.s32 	%rd35, %r86;
	add.s64 	%rd36, %rd35, %rd3;
	add.s64 	%rd37, %rd1, %rd36;
	ld.global.u8 	%rs10, [%rd37];
	cvt.rn.f32.u16 	%f52, %rs10;
	add.f32 	%f60, %f60, %f52;
$L__BB1_27:
	add.s32 	%r44, %r104, 2;
	setp.lt.s32 	%p39, %r104, -2;
	setp.ge.s32 	%p40, %r44, %r57;
	or.pred  	%p41, %p39, %p40;
	@%p41 bra 	$L__BB1_29;
	mul.lo.s32 	%r87, %r44, %r51;
	cvt.s64.s32 	%rd38, %r87;
	add.s64 	%rd39, %rd38, %rd3;
	add.s64 	%rd40, %rd1, %rd39;
	ld.global.u8 	%rs11, [%rd40];
	cvt.rn.f32.u16 	%f53, %rs11;
	add.f32 	%f60, %f60, %f53;
$L__BB1_29:
	add.s32 	%r45, %r104, 3;
	setp.lt.s32 	%p42, %r104, -3;
	setp.ge.s32 	%p43, %r45, %r57;
	or.pred  	%p44, %p42, %p43;
	@%p44 bra 	$L__BB1_31;
	mul.lo.s32 	%r88, %r45, %r51;
	cvt.s64.s32 	%rd41, %r88;
	add.s64 	%rd42, %rd41, %rd3;
	add.s64 	%rd43, %rd1, %rd42;
	ld.global.u8 	%rs12, [%rd43];
	cvt.rn.f32.u16 	%f54, %rs12;
	add.f32 	%f60, %f60, %f54;
$L__BB1_31:
	add.s32 	%r104, %r104, 4;
$L__BB1_32:
	setp.eq.s32 	%p45, %r42, 0;
	@%p45 bra 	$L__BB1_42;
	setp.eq.s32 	%p46, %r42, 1;
	@%p46 bra 	$L__BB1_39;
	setp.lt.s32 	%p47, %r104, 0;
	setp.ge.s32 	%p48, %r104, %r57;
	or.pred  	%p49, %p47, %p48;
	@%p49 bra 	$L__BB1_36;
	mul.lo.s32 	%r89, %r104, %r51;
	cvt.s64.s32 	%rd44, %r89;
	add.s64 	%rd45, %rd44, %rd3;
	add.s64 	%rd46, %rd1, %rd45;
	ld.global.u8 	%rs13, [%rd46];
	cvt.rn.f32.u16 	%f56, %rs13;
	add.f32 	%f60, %f60, %f56;
$L__BB1_36:
	add.s32 	%r48, %r104, 1;
	setp.lt.s32 	%p50, %r104, -1;
	setp.ge.s32 	%p51, %r48, %r57;
	or.pred  	%p52, %p50, %p51;
	@%p52 bra 	$L__BB1_38;
	mul.lo.s32 	%r90, %r48, %r51;
	cvt.s64.s32 	%rd47, %r90;
	add.s64 	%rd48, %rd47, %rd3;
	add.s64 	%rd49, %rd1, %rd48;
	ld.global.u8 	%rs14, [%rd49];
	cvt.rn.f32.u16 	%f57, %rs14;
	add.f32 	%f60, %f60, %f57;
$L__BB1_38:
	add.s32 	%r104, %r104, 2;
$L__BB1_39:
	and.b32  	%r91, %r7, 1;
	setp.eq.b32 	%p53, %r91, 1;
	not.pred 	%p54, %p53;
	@%p54 bra 	$L__BB1_42;
	setp.lt.s32 	%p55, %r104, 0;
	setp.ge.s32 	%p56, %r104, %r57;
	or.pred  	%p57, %p55, %p56;
	@%p57 bra 	$L__BB1_42;
	mul.lo.s32 	%r92, %r104, %r51;
	cvt.s64.s32 	%rd50, %r92;
	add.s64 	%rd51, %rd50, %rd3;
	add.s64 	%rd52, %rd1, %rd51;
	ld.global.u8 	%rs15, [%rd52];
	cvt.rn.f32.u16 	%f58, %rs15;
	add.f32 	%f60, %f60, %f58;
$L__BB1_42:
	mul.wide.s32 	%rd53, %r1, 4;
	add.s64 	%rd54, %rd2, %rd53;
	st.global.f32 	[%rd54], %f60;
$L__BB1_43:
	ret;

}


// ===== COMPILED SASS (sm_100) =====

	.target	sm_100

	.elftype	@"ET_EXEC"


//--------------------- .note.nv.tkinfo           --------------------------
	.section	.note.nv.tkinfo,"",@"SHT_NOTE"
	.sectionflags	@"SHF_NOTE_NV_TKINFO"
	.tkinfo
        /*0018*/ 	.word	0x00000002
        /*0030*/ 	.string	""
        /*0030*/ 	.string	"ptxas"
        /*0030*/ 	.string	"Cuda compilation tools, release 13.0, V13.0.88"
        /*0030*/ 	.string	"Build cuda_13.0.r13.0/compiler.36424714_0"
        /*0030*/ 	.string	"-arch sm_100 -m 64 "



//--------------------- .note.nv.cuinfo           --------------------------
	.section	.note.nv.cuinfo,"",@"SHT_NOTE"
	.sectionflags	@"SHF_NOTE_NV_CUINFO"
        /*0018*/ 	.short	0x0002
        /*001a*/ 	.short	0x0064
        /*001c*/ 	.short	0x0082
	.zero		2


//--------------------- .nv.info                  --------------------------
	.section	.nv.info,"",@"SHT_CUDA_INFO"
	.align	4


	//----- nvinfo : EIATTR_REGCOUNT
	.align		4
        /*0000*/ 	.byte	0x04, 0x2f
        /*0002*/ 	.short	(.L_1 - .L_0)
	.align		4
.L_0:
        /*0004*/ 	.word	index@(_Z24sumWindowRowKernel_8u32fPKhiPfiiiii)
        /*0008*/ 	.word	0x00000024


	//----- nvinfo : EIATTR_FRAME_SIZE
	.align		4
.L_1:
        /*000c*/ 	.byte	0x04, 0x11
        /*000e*/ 	.short	(.L_3 - .L_2)
	.align		4
.L_2:
        /*0010*/ 	.word	index@(_Z24sumWindowRowKernel_8u32fPKhiPfiiiii)
        /*0014*/ 	.word	0x00000000


	//----- nvinfo : EIATTR_REGCOUNT
	.align		4
.L_3:
        /*0018*/ 	.byte	0x04, 0x2f
        /*001a*/ 	.short	(.L_5 - .L_4)
	.align		4
.L_4:
        /*001c*/ 	.word	index@(_Z27sumWindowColumnKernel_8u32fPKhiPfiiiii)
        /*0020*/ 	.word	0x0000001f


	//----- nvinfo : EIATTR_FRAME_SIZE
	.align		4
.L_5:
        /*0024*/ 	.byte	0x04, 0x11
        /*0026*/ 	.short	(.L_7 - .L_6)
	.align		4
.L_6:
        /*0028*/ 	.word	index@(_Z27sumWindowColumnKernel_8u32fPKhiPfiiiii)
        /*002c*/ 	.word	0x00000000


	//----- nvinfo : EIATTR_MIN_STACK_SIZE
	.align		4
.L_7:
        /*0030*/ 	.byte	0x04, 0x12
        /*0032*/ 	.short	(.L_9 - .L_8)
	.align		4
.L_8:
        /*0034*/ 	.word	index@(_Z27sumWindowColumnKernel_8u32fPKhiPfiiiii)
        /*0038*/ 	.word	0x00000000


	//----- nvinfo : EIATTR_MIN_STACK_SIZE
	.align		4
.L_9:
        /*003c*/ 	.byte	0x04, 0x12
        /*003e*/ 	.short	(.L_11 - .L_10)
	.align		4
.L_10:
        /*0040*/ 	.word	index@(_Z24sumWindowRowKernel_8u32fPKhiPfiiiii)
        /*0044*/ 	.word	0x00000000
.L_11:


//--------------------- .nv.compat                --------------------------
	.section	.nv.compat,"",@"SHT_CUDA_COMPAT_INFO"
	.align	4
        /*0000*/ 	.byte	0x02, 0x09, 0x00, 0x00, 0x02, 0x02, 0x01, 0x00, 0x02, 0x05, 0x05, 0x00, 0x03, 0x07, 0x01, 0x01
        /*0010*/ 	.byte	0x02, 0x03, 0x00, 0x00, 0x02, 0x06, 0x01, 0x00, 0x04, 0x0b, 0x08, 0x00, 0x09, 0x00, 0x00, 0x00
        /*0020*/ 	.byte	0x00, 0x00, 0x00, 0x00


//--------------------- .nv.info._Z27sumWindowColumnKernel_8u32fPKhiPfiiiii --------------------------
	.section	.nv.info._Z27sumWindowColumnKernel_8u32fPKhiPfiiiii,"",@"SHT_CUDA_INFO"
	.sectionflags	@""
	.align	4


	//----- nvinfo : EIATTR_CUDA_API_VERSION
	.align		4
        /*0000*/ 	.byte	0x04, 0x37
        /*0002*/ 	.short	(.L_13 - .L_12)
.L_12:
        /*0004*/ 	.word	0x00000082


	//----- nvinfo : EIATTR_KPARAM_INFO
	.align		4
.L_13:
        /*0008*/ 	.byte	0x04, 0x17
        /*000a*/ 	.short	(.L_15 - .L_14)
.L_14:
        /*000c*/ 	.word	0x00000000
        /*0010*/ 	.short	0x0007
        /*0012*/ 	.short	0x0028
        /*0014*/ 	.byte	0x00, 0xf0, 0x11, 0x00


	//----- nvinfo : EIATTR_KPARAM_INFO
	.align		4
.L_15:
        /*0018*/ 	.byte	0x04, 0x17
        /*001a*/ 	.short	(.L_17 - .L_16)
.L_16:
        /*001c*/ 	.word	0x00000000
        /*0020*/ 	.short	0x0006
        /*0022*/ 	.short	0x0024
        /*0024*/ 	.byte	0x00, 0xf0, 0x11, 0x00


	//----- nvinfo : EIATTR_KPARAM_INFO
	.align		4
.L_17:
        /*0028*/ 	.byte	0x04, 0x17
        /*002a*/ 	.short	(.L_19 - .L_18)
.L_18:
        /*002c*/ 	.word	0x00000000
        /*0030*/ 	.short	0x0005
        /*0032*/ 	.short	0x0020
        /*0034*/ 	.byte	0x00, 0xf0, 0x11, 0x00


	//----- nvinfo : EIATTR_KPARAM_INFO
	.align		4
.L_19:
        /*0038*/ 	.byte	0x04, 0x17
        /*003a*/ 	.short	(.L_21 - .L_20)
.L_20:
        /*003c*/ 	.word	0x00000000
        /*0040*/ 	.short	0x0004
        /*0042*/ 	.short	0x001c
        /*0044*/ 	.byte	0x00, 0xf0, 0x11, 0x00


	//----- nvinfo : EIATTR_KPARAM_INFO
	.align		4
.L_21:
        /*0048*/ 	.byte	0x04, 0x17
        /*004a*/ 	.short	(.L_23 - .L_22)
.L_22:
        /*004c*/ 	.word	0x00000000
        /*0050*/ 	.short	0x0003
        /*0052*/ 	.short	0x0018
        /*0054*/ 	.byte	0x00, 0xf0, 0x11, 0x00


	//----- nvinfo : EIATTR_KPARAM_INFO
	.align		4
.L_23:
        /*0058*/ 	.byte	0x04, 0x17
        /*005a*/ 	.short	(.L_25 - .L_24)
.L_24:
        /*005c*/ 	.word	0x00000000
        /*0060*/ 	.short	0x0002
        /*0062*/ 	.short	0x0010
        /*0064*/ 	.byte	0x00, 0xf5, 0x21, 0x00


	//----- nvinfo : EIATTR_KPARAM_INFO
	.align		4
.L_25:
        /*0068*/ 	.byte	0x04, 0x17
        /*006a*/ 	.short	(.L_27 - .L_26)
.L_26:
        /*006c*/ 	.word	0x00000000
        /*0070*/ 	.short	0x0001
        /*0072*/ 	.short	0x0008
        /*0074*/ 	.byte	0x00, 0xf0, 0x11, 0x00


	//----- nvinfo : EIATTR_KPARAM_INFO
	.align		4
.L_27:
        /*0078*/ 	.byte	0x04, 0x17
        /*007a*/ 	.short	(.L_29 - .L_28)
.L_28:
        /*007c*/ 	.word	0x00000000
        /*0080*/ 	.short	0x0000
        /*0082*/ 	.short	0x0000
        /*0084*/ 	.byte	0x00, 0xf5, 0x21, 0x00


	//----- nvinfo : EIATTR_SPARSE_MMA_MASK
	.align		4
.L_29:
        /*0088*/ 	.byte	0x03, 0x50
        /*008a*/ 	.short	0x0000


	//----- nvinfo : EIATTR_MAXREG_COUNT
	.align		4
        /*008c*/ 	.byte	0x03, 0x1b
        /*008e*/ 	.short	0x00ff


	//----- nvinfo : EIATTR_MERCURY_ISA_VERSION
	.align		4
        /*0090*/ 	.byte	0x03, 0x5f
        /*0092*/ 	.short	0x0101


	//----- nvinfo : EIATTR_VRC_CTA_INIT_COUNT
	.align		4
        /*0094*/ 	.byte	0x02, 0x4a
	.zero		1
	.zero		1


	//----- nvinfo : EIATTR_EXIT_INSTR_OFFSETS
	.align		4
        /*0098*/ 	.byte	0x04, 0x1c
        /*009a*/ 	.short	(.L_31 - .L_30)


	//   ....[0]....
.L_30:
        /*009c*/ 	.word	0x000000f0


	//   ....[1]....
        /*00a0*/ 	.word	0x00001010


	//----- nvinfo : EIATTR_CRS_STACK_SIZE
	.align		4
.L_31:
        /*00a4*/ 	.byte	0x04, 0x1e
        /*00a6*/ 	.short	(.L_33 - .L_32)
.L_32:
        /*00a8*/ 	.word	0x00000000


	//----- nvinfo : EIATTR_CBANK_PARAM_SIZE
	.align		4
.L_33:
        /*00ac*/ 	.byte	0x03, 0x19
        /*00ae*/ 	.short	0x002c


	//----- nvinfo : EIATTR_PARAM_CBANK
	.align		4
        /*00b0*/ 	.byte	0x04, 0x0a
        /*00b2*/ 	.short	(.L_35 - .L_34)
	.align		4
.L_34:
        /*00b4*/ 	.word	index@(.nv.constant0._Z27sumWindowColumnKernel_8u32fPKhiPfiiiii)
        /*00b8*/ 	.short	0x0380
        /*00ba*/ 	.short	0x002c


	//----- nvinfo : EIATTR_SW_WAR
	.align		4
.L_35:
        /*00bc*/ 	.byte	0x04, 0x36
        /*00be*/ 	.short	(.L_37 - .L_36)
.L_36:
        /*00c0*/ 	.word	0x00000008
.L_37:


//--------------------- .nv.info._Z24sumWindowRowKernel_8u32fPKhiPfiiiii --------------------------
	.section	.nv.info._Z24sumWindowRowKernel_8u32fPKhiPfiiiii,"",@"SHT_CUDA_INFO"
	.sectionflags	@""
	.align	4


	//----- nvinfo : EIATTR_CUDA_API_VERSION
	.align		4
        /*0000*/ 	.byte	0x04, 0x37
        /*0002*/ 	.short	(.L_39 - .L_38)
.L_38:
        /*0004*/ 	.word	0x00000082


	//----- nvinfo : EIATTR_KPARAM_INFO
	.align		4
.L_39:
        /*0008*/ 	.byte	0x04, 0x17
        /*000a*/ 	.short	(.L_41 - .L_40)
.L_40:
        /*000c*/ 	.word	0x00000000
        /*0010*/ 	.short	0x0007
        /*0012*/ 	.short	0x0028
        /*0014*/ 	.byte	0x00, 0xf0, 0x11, 0x00


	//----- nvinfo : EIATTR_KPARAM_INFO
	.align		4
.L_41:
        /*0018*/ 	.byte	0x04, 0x17
        /*001a*/ 	.short	(.L_43 - .L_42)
.L_42:
        /*001c*/ 	.word	0x00000000
        /*0020*/ 	.short	0x0006
        /*0022*/ 	.short	0x0024
        /*0024*/ 	.byte	0x00, 0xf0, 0x11, 0x00


	//----- nvinfo : EIATTR_KPARAM_INFO
	.align		4
.L_43:
        /*0028*/ 	.byte	0x04, 0x17
        /*002a*/ 	.short	(.L_45 - .L_44)
.L_44:
        /*002c*/ 	.word	0x00000000
        /*0030*/ 	.short	0x0005
        /*0032*/ 	.short	0x0020
        /*0034*/ 	.byte	0x00, 0xf0, 0x11, 0x00


	//----- nvinfo : EIATTR_KPARAM_INFO
	.align		4
.L_45:
        /*0038*/ 	.byte	0x04, 0x17
        /*003a*/ 	.short	(.L_47 - .L_46)
.L_46:
        /*003c*/ 	.word	0x00000000
        /*0040*/ 	.short	0x0004
        /*0042*/ 	.short	0x001c
        /*0044*/ 	.byte	0x00, 0xf0, 0x11, 0x00


	//----- nvinfo : EIATTR_KPARAM_INFO
	.align		4
.L_47:
        /*0048*/ 	.byte	0x04, 0x17
        /*004a*/ 	.short	(.L_49 - .L_48)
.L_48:
        /*004c*/ 	.word	0x00000000
        /*0050*/ 	.short	0x0003
        /*0052*/ 	.short	0x0018
        /*0054*/ 	.byte	0x00, 0xf0, 0x11, 0x00


	//----- nvinfo : EIATTR_KPARAM_INFO
	.align		4
.L_49:
        /*0058*/ 	.byte	0x04, 0x17
        /*005a*/ 	.short	(.L_51 - .L_50)
.L_50:
        /*005c*/ 	.word	0x00000000
        /*0060*/ 	.short	0x0002
        /*0062*/ 	.short	0x0010
        /*0064*/ 	.byte	0x00, 0xf5, 0x21, 0x00


	//----- nvinfo : EIATTR_KPARAM_INFO
	.align		4
.L_51:
        /*0068*/ 	.byte	0x04, 0x17
        /*006a*/ 	.short	(.L_53 - .L_52)
.L_52:
        /*006c*/ 	.word	0x00000000
        /*0070*/ 	.short	0x0001
        /*0072*/ 	.short	0x0008
        /*0074*/ 	.byte	0x00, 0xf0, 0x11, 0x00


	//----- nvinfo : EIATTR_KPARAM_INFO
	.align		4
.L_53:
        /*0078*/ 	.byte	0x04, 0x17
        /*007a*/ 	.short	(.L_55 - .L_54)
.L_54:
        /*007c*/ 	.word	0x00000000
        /*0080*/ 	.short	0x0000
        /*0082*/ 	.short	0x0000
        /*0084*/ 	.byte	0x00, 0xf5, 0x21, 0x00


	//----- nvinfo : EIATTR_SPARSE_MMA_MASK
	.align		4
.L_55:
        /*0088*/ 	.byte	0x03, 0x50
        /*008a*/ 	.short	0x0000


	//----- nvinfo : EIATTR_MAXREG_COUNT
	.align		4
        /*008c*/ 	.byte	0x03, 0x1b
        /*008e*/ 	.short	0x00ff


	//----- nvinfo : EIATTR_MERCURY_ISA_VERSION
	.align		4
        /*0090*/ 	.byte	0x03, 0x5f
        /*0092*/ 	.short	0x0101


	//----- nvinfo : EIATTR_VRC_CTA_INIT_COUNT
	.align		4
        /*0094*/ 	.byte	0x02, 0x4a
	.zero		1
	.zero		1


	//----- nvinfo : EIATTR_EXIT_INSTR_OFFSETS
	.align		4
        /*0098*/ 	.byte	0x04, 0x1c
        /*009a*/ 	.short	(.L_57 - .L_56)


	//   ....[0]....
.L_56:
        /*009c*/ 	.word	0x000000f0


	//   ....[1]....
        /*00a0*/ 	.word	0x00000d30


	//----- nvinfo : EIATTR_CRS_STACK_SIZE
	.align		4
.L_57:
        /*00a4*/ 	.byte	0x04, 0x1e
        /*00a6*/ 	.short	(.L_59 - .L_58)
.L_58:
        /*00a8*/ 	.word	0x00000000


	//----- nvinfo : EIATTR_CBANK_PARAM_SIZE
	.align		4
.L_59:
        /*00ac*/ 	.byte	0x03, 0x19
        /*00ae*/ 	.short	0x002c


	//----- nvinfo : EIATTR_PARAM_CBANK
	.align		4
        /*00b0*/ 	.byte	0x04, 0x0a
        /*00b2*/ 	.short	(.L_61 - .L_60)
	.align		4
.L_60:
        /*00b4*/ 	.word	index@(.nv.constant0._Z24sumWindowRowKernel_8u32fPKhiPfiiiii)
        /*00b8*/ 	.short	0x0380
        /*00ba*/ 	.short	0x002c


	//----- nvinfo : EIATTR_SW_WAR
	.align		4
.L_61:
        /*00bc*/ 	.byte	0x04, 0x36
        /*00be*/ 	.short	(.L_63 - .L_62)
.L_62:
        /*00c0*/ 	.word	0x00000008
.L_63:


//--------------------- .nv.callgraph             --------------------------
	.section	.nv.callgraph,"",@"SHT_CUDA_CALLGRAPH"
	.align	4
	.sectionentsize	8
	.align		4
        /*0000*/ 	.word	0x00000000
	.align		4
        /*0004*/ 	.word	0xffffffff
	.align		4
        /*0008*/ 	.word	0x00000000
	.align		4
        /*000c*/ 	.word	0xfffffffe
	.align		4
        /*0010*/ 	.word	0x00000000
	.align		4
        /*0014*/ 	.word	0xfffffffd
	.align		4
        /*0018*/ 	.word	0x00000000
	.align		4
        /*001c*/ 	.word	0xfffffffc


//--------------------- .text._Z27sumWindowColumnKernel_8u32fPKhiPfiiiii --------------------------
	.section	.text._Z27sumWindowColumnKernel_8u32fPKhiPfiiiii,"ax",@progbits
	.align	128
        .global         _Z27sumWindowColumnKernel_8u32fPKhiPfiiiii
        .type           _Z27sumWindowColumnKernel_8u32fPKhiPfiiiii,@function
        .size           _Z27sumWindowColumnKernel_8u32fPKhiPfiiiii,(.L_x_21 - _Z27sumWindowColumnKernel_8u32fPKhiPfiiiii)
        .other          _Z27sumWindowColumnKernel_8u32fPKhiPfiiiii,@"STO_CUDA_ENTRY STV_DEFAULT"
_Z27sumWindowColumnKernel_8u32fPKhiPfiiiii:
.text._Z27sumWindowColumnKernel_8u32fPKhiPfiiiii:
[----:B------:R-:W-:Y:S01]  /*0000*/  LDC R1, c[0x0][0x37c] ;  /* 0x0000df00ff017b82 */ /* 0x000fe20000000800 */
[----:B------:R-:W0:Y:S07]  /*0010*/  S2R R4, SR_TID.Y ;  /* 0x0000000000047919 */ /* 0x000e2e0000002200 */
[----:B------:R-:W1:Y:S01]  /*0020*/  S2UR UR4, SR_CTAID.Y ;  /* 0x00000000000479c3 */ /* 0x000e620000002600 */
[----:B------:R-:W2:Y:S01]  /*0030*/  LDCU UR8, c[0x0][0x3a0] ;  /* 0x00007400ff0877ac */ /* 0x000ea20008000800 */
[----:B------:R-:W3:Y:S01]  /*0040*/  S2R R0, SR_TID.X ;  /* 0x0000000000007919 */ /* 0x000ee20000002100 */
[----:B------:R-:W4:Y:S05]  /*0050*/  LDCU UR7, c[0x0][0x39c] ;  /* 0x00007380ff0777ac */ /* 0x000f2a0008000800 */
[----:B------:R-:W3:Y:S01]  /*0060*/  LDC R23, c[0x0][0x360] ;  /* 0x0000d800ff177b82 */ /* 0x000ee20000000800 */
[----:B------:R-:W1:Y:S07]  /*0070*/  LDCU UR5, c[0x0][0x364] ;  /* 0x00006c80ff0577ac */ /* 0x000e6e0008000800 */
[----:B------:R-:W3:Y:S01]  /*0080*/  S2UR UR6, SR_CTAID.X ;  /* 0x00000000000679c3 */ /* 0x000ee20000002500 */
[----:B--2---:R-:W-:Y:S01]  /*0090*/  IMAD.U32 R7, RZ, RZ, UR8 ;  /* 0x00000008ff077e24 */ /* 0x004fe2000f8e00ff */
[----:B-1----:R-:W-:-:S06]  /*00a0*/  UIMAD UR4, UR4, UR5, URZ ;  /* 0x00000005040472a4 */ /* 0x002fcc000f8e02ff */
[----:B0-----:R-:W-:-:S05]  /*00b0*/  VIADD R6, R4, UR4 ;  /* 0x0000000404067c36 */ /* 0x001fca0008000000 */
[----:B------:R-:W-:Y:S01]  /*00c0*/  ISETP.GE.AND P0, PT, R6, R7, PT ;  /* 0x000000070600720c */ /* 0x000fe20003f06270 */
[----:B---3--:R-:W-:-:S05]  /*00d0*/  IMAD R23, R23, UR6, R0 ;  /* 0x0000000617177c24 */ /* 0x008fca000f8e0200 */
[----:B----4-:R-:W-:-:S13]  /*00e0*/  ISETP.GE.OR P0, PT, R23, UR7, P0 ;  /* 0x0000000717007c0c */ /* 0x010fda0008706670 */
[----:B------:R-:W-:Y:S05]  /*00f0*/  @P0 EXIT ;  /* 0x000000000000094d */ /* 0x000fea0003800000 */
[----:B------:R-:W0:Y:S01]  /*0100*/  LDCU UR10, c[0x0][0x3a4] ;  /* 0x00007480ff0a77ac */ /* 0x000e220008000800 */
[----:B------:R-:W-:Y:S01]  /*0110*/  IMAD.MOV.U32 R22, RZ, RZ, RZ ;  /* 0x000000ffff167224 */ /* 0x000fe200078e00ff */
[----:B------:R-:W1:Y:S01]  /*0120*/  LDCU UR5, c[0x0][0x398] ;  /* 0x00007300ff0577ac */ /* 0x000e620008000800 */
[----:B------:R-:W2:Y:S01]  /*0130*/  LDCU.64 UR8, c[0x0][0x390] ;  /* 0x00007200ff0877ac */ /* 0x000ea20008000a00 */
[----:B------:R-:W3:Y:S01]  /*0140*/  LDCU.64 UR6, c[0x0][0x358] ;  /* 0x00006b00ff0677ac */ /* 0x000ee20008000a00 */
[----:B0-----:R-:W-:Y:S01]  /*0150*/  UISETP.GE.AND UP0, UPT, UR10, 0x1, UPT ;  /* 0x000000010a00788c */ /* 0x001fe2000bf06270 */
[----:B-1----:R-:W-:-:S05]  /*0160*/  IMAD R0, R6, UR5, RZ ;  /* 0x0000000506007c24 */ /* 0x002fca000f8e02ff */
[----:B--2---:R-:W-:-:S04]  /*0170*/  IADD3 R24, P0, PT, R0, UR8, RZ ;  /* 0x0000000800187c10 */ /* 0x004fc8000ff1e0ff */
[----:B------:R-:W-:Y:S01]  /*0180*/  LEA.HI.X.SX32 R25, R0, UR9, 0x1, P0 ;  /* 0x0000000900197c11 */ /* 0x000fe200080f0eff */
[----:B---3--:R-:W-:Y:S08]  /*0190*/  BRA.U !UP0, `(.L_x_0) ;  /* 0x0000000d08947547 */ /* 0x008ff0000b800000 */
[----:B------:R-:W0:Y:S01]  /*01a0*/  LDCU UR5, c[0x0][0x3a8] ;  /* 0x00007500ff0577ac */ /* 0x000e220008000800 */
[----:B------:R-:W-:Y:S01]  /*01b0*/  BSSY.RECONVERGENT B0, `(.L_x_1) ;  /* 0x000007e000007945 */ /* 0x000fe20003800200 */
[----:B------:R-:W-:Y:S01]  /*01c0*/  SHF.R.S32.HI R5, RZ, 0x1f, R23 ;  /* 0x0000001fff057819 */ /* 0x000fe20000011417 */
[----:B------:R-:W-:Y:S01]  /*01d0*/  IMAD.MOV.U32 R22, RZ, RZ, RZ ;  /* 0x000000ffff167224 */ /* 0x000fe200078e00ff */
[----:B------:R-:W1:Y:S01]  /*01e0*/  LDCU UR8, c[0x0][0x3a0] ;  /* 0x00007400ff0877ac */ /* 0x000e620008000800 */
[----:B0-----:R-:W-:-:S04]  /*01f0*/  VIADD R2, R6, -UR5 ;  /* 0x8000000506027c36 */ /* 0x001fc80008000000 */
[----:B------:R-:W-:-:S05]  /*0200*/  VIADD R13, R2, 0x1 ;  /* 0x00000001020d7836 */ /* 0x000fca0000000000 */
[----:B------:R-:W-:-:S05]  /*0210*/  VIADDMNMX R0, R2, UR10, R13, !PT ;  /* 0x0000000a02007c46 */ /* 0x000fca000f80010d */
[----:B------:R-:W-:-:S04]  /*0220*/  VIADD R3, R0, UR5 ;  /* 0x0000000500037c36 */ /* 0x000fc80008000000 */
[----:B------:R-:W-:Y:S01]  /*0230*/  IMAD.IADD R6, R3, 0x1, -R6 ;  /* 0x0000000103067824 */ /* 0x000fe200078e0a06 */
[----:B------:R-:W-:-:S04]  /*0240*/  IADD3 R0, PT, PT, R4, UR4, -R3 ;  /* 0x0000000404007c10 */ /* 0x000fc8000fffe803 */
[----:B------:R-:W-:Y:S02]  /*0250*/  ISETP.GT.U32.AND P0, PT, R0, -0x8, PT ;  /* 0xfffffff80000780c */ /* 0x000fe40003f04070 */
[----:B------:R-:W-:-:S11]  /*0260*/  LOP3.LUT R4, R6, 0x7, RZ, 0xc0, !PT ;  /* 0x0000000706047812 */ /* 0x000fd600078ec0ff */
[----:B-1----:R-:W-:Y:S05]  /*0270*/  @P0 BRA `(.L_x_2) ;  /* 0x0000000400c40947 */ /* 0x002fea0003800000 */
[----:B------:R-:W0:Y:S01]  /*0280*/  LDC R3, c[0x0][0x388] ;  /* 0x0000e200ff037b82 */ /* 0x000e220000000800 */
[----:B------:R-:W1:Y:S01]  /*0290*/  LDCU UR5, c[0x0][0x388] ;  /* 0x00007100ff0577ac */ /* 0x000e620008000800 */
[----:B------:R-:W-:Y:S01]  /*02a0*/  LOP3.LUT R19, R6, 0xfffffff8, RZ, 0xc0, !PT ;  /* 0xfffffff806137812 */ /* 0x000fe200078ec0ff */
[C---:B------:R-:W-:Y:S01]  /*02b0*/  VIADD R21, R2.reuse, 0x7 ;  /* 0x0000000702157836 */ /* 0x040fe20000000000 */
[----:B------:R-:W-:Y:S01]  /*02c0*/  BSSY.RECONVERGENT B1, `(.L_x_2) ;  /* 0x000006c000017945 */ /* 0x000fe20003800200 */
[C---:B------:R-:W-:Y:S02]  /*02d0*/  VIADD R20, R2.reuse, 0x6 ;  /* 0x0000000602147836 */ /* 0x040fe40000000000 */
[C---:B------:R-:W-:Y:S02]  /*02e0*/  VIADD R8, R2.reuse, 0x5 ;  /* 0x0000000502087836 */ /* 0x040fe40000000000 */
[C---:B------:R-:W-:Y:S02]  /*02f0*/  VIADD R9, R2.reuse, 0x4 ;  /* 0x0000000402097836 */ /* 0x040fe40000000000 */
[----:B------:R-:W-:-:S02]  /*0300*/  VIADD R10, R2, 0x3 ;  /* 0x00000003020a7836 */ /* 0x000fc40000000000 */
[----:B------:R-:W-:Y:S02]  /*0310*/  VIADD R11, R2, 0x2 ;  /* 0x00000002020b7836 */ /* 0x000fe40000000000 */
[----:B------:R-:W-:Y:S02]  /*0320*/  IMAD.MOV.U32 R22, RZ, RZ, RZ ;  /* 0x000000ffff167224 */ /* 0x000fe400078e00ff */
[----:B------:R-:W-:Y:S02]  /*0330*/  IMAD.MOV R19, RZ, RZ, -R19 ;  /* 0x000000ffff137224 */ /* 0x000fe400078e0a13 */
[----:B-1----:R-:W-:Y:S02]  /*0340*/  IMAD R0, R13, UR5, RZ ;  /* 0x000000050d007c24 */ /* 0x002fe4000f8e02ff */
[----:B------:R-:W-:Y:S02]  /*0350*/  IMAD R21, R21, UR5, RZ ;  /* 0x0000000515157c24 */ /* 0x000fe4000f8e02ff */
[----:B------:R-:W-:-:S02]  /*0360*/  IMAD R20, R20, UR5, RZ ;  /* 0x0000000514147c24 */ /* 0x000fc4000f8e02ff */
[----:B------:R-:W-:Y:S02]  /*0370*/  IMAD R8, R8, UR5, RZ ;  /* 0x0000000508087c24 */ /* 0x000fe4000f8e02ff */
[----:B------:R-:W-:Y:S02]  /*0380*/  IMAD R9, R9, UR5, RZ ;  /* 0x0000000509097c24 */ /* 0x000fe4000f8e02ff */
[----:B------:R-:W-:Y:S02]  /*0390*/  IMAD R10, R10, UR5, RZ ;  /* 0x000000050a0a7c24 */ /* 0x000fe4000f8e02ff */
[----:B------:R-:W-:Y:S02]  /*03a0*/  IMAD R11, R11, UR5, RZ ;  /* 0x000000050b0b7c24 */ /* 0x000fe4000f8e02ff */
[----:B------:R-:W-:-:S07]  /*03b0*/  IMAD R18, R2, UR5, RZ ;  /* 0x0000000502127c24 */ /* 0x000fce000f8e02ff */
.L_x_3:
[----:B------:R-:W-:Y:S02]  /*03c0*/  IMAD.U32 R7, RZ, RZ, UR8 ;  /* 0x00000008ff077e24 */ /* 0x000fe4000f8e00ff */
[C---:B------:R-:W-:Y:S02]  /*03d0*/  VIADD R12, R2.reuse, 0x1 ;  /* 0x00000001020c7836 */ /* 0x040fe40000000000 */
[C---:B------:R-:W-:Y:S01]  /*03e0*/  VIADD R14, R2.reuse, 0x2 ;  /* 0x00000002020e7836 */ /* 0x040fe20000000000 */
[-C--:B------:R-:W-:Y:S02]  /*03f0*/  ISETP.GE.AND P2, PT, R2, R7.reuse, PT ;  /* 0x000000070200720c */ /* 0x080fe40003f46270 */
[----:B------:R-:W-:Y:S02]  /*0400*/  ISETP.GE.AND P4, PT, R12, R7, PT ;  /* 0x000000070c00720c */ /* 0x000fe40003f86270 */
[C---:B------:R-:W-:Y:S02]  /*0410*/  ISETP.LT.OR P2, PT, R2.reuse, RZ, P2 ;  /* 0x000000ff0200720c */ /* 0x040fe40001741670 */
[----:B------:R-:W-:-:S02]  /*0420*/  ISETP.LT.OR P4, PT, R2, -0x1, P4 ;  /* 0xffffffff0200780c */ /* 0x000fc40002781670 */
[----:B------:R-:W-:-:S04]  /*0430*/  ISETP.GE.AND P3, PT, R14, R7, PT ;  /* 0x000000070e00720c */ /* 0x000fc80003f66270 */
[----:B------:R-:W-:-:S05]  /*0440*/  ISETP.LT.OR P3, PT, R2, -0x2, P3 ;  /* 0xfffffffe0200780c */ /* 0x000fca0001f61670 */
[----:B------:R-:W1:Y:S08]  /*0450*/  @!P2 LDC.64 R12, c[0x0][0x380] ;  /* 0x0000e000ff0cab82 */ /* 0x000e700000000a00 */
[----:B------:R-:W2:Y:S08]  /*0460*/  @!P4 LDC.64 R14, c[0x0][0x380] ;  /* 0x0000e000ff0ecb82 */ /* 0x000eb00000000a00 */
[----:B------:R-:W3:Y:S01]  /*0470*/  @!P3 LDC.64 R16, c[0x0][0x380] ;  /* 0x0000e000ff10bb82 */ /* 0x000ee20000000a00 */
[----:B-1----:R-:W-:-:S02]  /*0480*/  @!P2 IADD3 R26, P0, P1, R18, R12, R23 ;  /* 0x0000000c121aa210 */ /* 0x002fc4000791e017 */
[----:B------:R-:W-:-:S04]  /*0490*/  @!P2 SHF.R.S32.HI R12, RZ, 0x1f, R18 ;  /* 0x0000001fff0ca819 */ /* 0x000fc80000011412 */
[----:B------:R-:W-:Y:S02]  /*04a0*/  @!P2 IADD3.X R27, PT, PT, R12, R13, R5, P0, P1 ;  /* 0x0000000d0c1ba210 */ /* 0x000fe400007e2405 */
[----:B--2---:R-:W-:Y:S02]  /*04b0*/  @!P4 IADD3 R14, P0, P1, R0, R14, R23 ;  /* 0x0000000e000ec210 */ /* 0x004fe4000791e017 */
[----:B------:R-:W-:Y:S01]  /*04c0*/  @!P4 SHF.R.S32.HI R12, RZ, 0x1f, R0 ;  /* 0x0000001fff0cc819 */ /* 0x000fe20000011400 */
[----:B------:R-:W2:Y:S03]  /*04d0*/  @!P2 LDG.E.U8 R26, desc[UR6][R26.64] ;  /* 0x000000061a1aa981 */ /* 0x000ea6000c1e1100 */
[----:B------:R-:W-:Y:S02]  /*04e0*/  @!P4 IADD3.X R15, PT, PT, R12, R15, R5, P0, P1 ;  /* 0x0000000f0c0fc210 */ /* 0x000fe400007e2405 */
[----:B---3--:R-:W-:-:S02]  /*04f0*/  @!P3 IADD3 R16, P0, P1, R11, R16, R23 ;  /* 0x000000100b10b210 */ /* 0x008fc4000791e017 */
[----:B------:R-:W-:Y:S01]  /*0500*/  @!P3 SHF.R.S32.HI R12, RZ, 0x1f, R11 ;  /* 0x0000001fff0cb819 */ /* 0x000fe2000001140b */
[----:B------:R1:W3:Y:S03]  /*0510*/  @!P4 LDG.E.U8 R28, desc[UR6][R14.64] ;  /* 0x000000060e1cc981 */ /* 0x0002e6000c1e1100 */
[----:B------:R-:W-:-:S05]  /*0520*/  @!P3 IADD3.X R17, PT, PT, R12, R17, R5, P0, P1 ;  /* 0x000000110c11b210 */ /* 0x000fca00007e2405 */
[----:B------:R3:W4:Y:S01]  /*0530*/  @!P3 LDG.E.U8 R16, desc[UR6][R16.64] ;  /* 0x000000061010b981 */ /* 0x000722000c1e1100 */
[C---:B------:R-:W-:Y:S02]  /*0540*/  VIADD R12, R2.reuse, 0x3 ;  /* 0x00000003020c7836 */ /* 0x040fe40000000000 */
[----:B------:R-:W-:-:S03]  /*0550*/  VIADD R13, R2, 0x4 ;  /* 0x00000004020d7836 */ /* 0x000fc60000000000 */
[-C--:B------:R-:W-:Y:S02]  /*0560*/  ISETP.GE.AND P1, PT, R12, R7.reuse, PT ;  /* 0x000000070c00720c */ /* 0x080fe40003f26270 */
[----:B------:R-:W-:Y:S02]  /*0570*/  ISETP.GE.AND P0, PT, R13, R7, PT ;  /* 0x000000070d00720c */ /* 0x000fe40003f06270 */
[C---:B------:R-:W-:Y:S02]  /*0580*/  ISETP.LT.OR P1, PT, R2.reuse, -0x3, P1 ;  /* 0xfffffffd0200780c */ /* 0x040fe40000f21670 */
[----:B------:R-:W-:-:S11]  /*0590*/  ISETP.LT.OR P0, PT, R2, -0x4, P0 ;  /* 0xfffffffc0200780c */ /* 0x000fd60000701670 */
[----:B------:R-:W5:Y:S08]  /*05a0*/  @!P1 LDC.64 R12, c[0x0][0x380] ;  /* 0x0000e000ff0c9b82 */ /* 0x000f700000000a00 */
[----:B-1----:R-:W1:Y:S02]  /*05b0*/  @!P0 LDC.64 R14, c[0x0][0x380] ;  /* 0x0000e000ff0e8b82 */ /* 0x002e640000000a00 */
[----:B-1----:R-:W-:-:S02]  /*05c0*/  @!P0 IADD3 R14, P5, P6, R9, R14, R23 ;  /* 0x0000000e090e8210 */ /* 0x002fc40007ebe017 */
[----:B--2---:R-:W-:Y:S01]  /*05d0*/  @!P2 I2FP.F32.U32 R27, R26 ;  /* 0x0000001a001ba245 */ /* 0x004fe20000201000 */
[----:B------:R-:W-:-:S04]  /*05e0*/  VIADD R26, R2, 0x5 ;  /* 0x00000005021a7836 */ /* 0x000fc80000000000 */
[----:B------:R-:W-:Y:S01]  /*05f0*/  @!P2 FADD R22, R22, R27 ;  /* 0x0000001b1616a221 */ /* 0x000fe20000000000 */
[----:B------:R-:W-:Y:S02]  /*0600*/  ISETP.GE.AND P2, PT, R26, R7, PT ;  /* 0x000000071a00720c */ /* 0x000fe40003f46270 */
[----:B---3--:R-:W-:Y:S02]  /*0610*/  @!P4 I2FP.F32.U32 R17, R28 ;  /* 0x0000001c0011c245 */ /* 0x008fe40000201000 */
[----:B------:R-:W-:Y:S02]  /*0620*/  ISETP.LT.OR P2, PT, R2, -0x5, P2 ;  /* 0xfffffffb0200780c */ /* 0x000fe40001741670 */
[----:B------:R-:W-:Y:S01]  /*0630*/  @!P1 SHF.R.S32.HI R26, RZ, 0x1f, R10 ;  /* 0x0000001fff1a9819 */ /* 0x000fe2000001140a */
[----:B------:R-:W-:Y:S01]  /*0640*/  @!P4 FADD R22, R22, R17 ;  /* 0x000000111616c221 */ /* 0x000fe20000000000 */
[----:B----4-:R-:W-:-:S05]  /*0650*/  @!P3 I2FP.F32.U32 R17, R16 ;  /* 0x000000100011b245 */ /* 0x010fca0000201000 */
[----:B------:R-:W-:Y:S01]  /*0660*/  @!P3 FADD R22, R22, R17 ;  /* 0x000000111616b221 */ /* 0x000fe20000000000 */
[----:B-----5:R-:W-:Y:S02]  /*0670*/  @!P1 IADD3 R16, P3, P4, R10, R12, R23 ;  /* 0x0000000c0a109210 */ /* 0x020fe40007c7e017 */
[----:B------:R-:W-:Y:S02]  /*0680*/  @!P0 SHF.R.S32.HI R12, RZ, 0x1f, R9 ;  /* 0x0000001fff0c8819 */ /* 0x000fe40000011409 */
[--C-:B------:R-:W-:Y:S01]  /*0690*/  @!P1 IADD3.X R17, PT, PT, R26, R13, R5.reuse, P3, P4 ;  /* 0x0000000d1a119210 */ /* 0x100fe20001fe8405 */
[----:B------:R-:W-:Y:S01]  /*06a0*/  VIADD R26, R2, 0x6 ;  /* 0x00000006021a7836 */ /* 0x000fe20000000000 */
[----:B------:R-:W-:Y:S02]  /*06b0*/  @!P0 IADD3.X R15, PT, PT, R12, R15, R5, P5, P6 ;  /* 0x0000000f0c0f8210 */ /* 0x000fe40002fec405 */
[----:B------:R-:W1:Y:S02]  /*06c0*/  @!P2 LDC.64 R12, c[0x0][0x380] ;  /* 0x0000e000ff0cab82 */ /* 0x000e640000000a00 */
[----:B------:R-:W-:Y:S01]  /*06d0*/  ISETP.GE.AND P3, PT, R26, R7, PT ;  /* 0x000000071a00720c */ /* 0x000fe20003f66270 */
[----:B------:R-:W2:Y:S03]  /*06e0*/  @!P1 LDG.E.U8 R17, desc[UR6][R16.64] ;  /* 0x0000000610119981 */ /* 0x000ea6000c1e1100 */
[----:B------:R-:W-:Y:S01]  /*06f0*/  ISETP.LT.OR P3, PT, R2, -0x6, P3 ;  /* 0xfffffffa0200780c */ /* 0x000fe20001f61670 */
[----:B------:R3:W4:-:S12]  /*0700*/  @!P0 LDG.E.U8 R16, desc[UR6][R14.64] ;  /* 0x000000060e108981 */ /* 0x000718000c1e1100 */
[----:B---3--:R-:W3:Y:S01]  /*0710*/  @!P3 LDC.64 R14, c[0x0][0x380] ;  /* 0x0000e000ff0ebb82 */ /* 0x008ee20000000a00 */
[----:B-1----:R-:W-:Y:S02]  /*0720*/  @!P2 IADD3 R26, P4, P5, R8, R12, R23 ;  /* 0x0000000c081aa210 */ /* 0x002fe40007d9e017 */
[----:B------:R-:W-:-:S04]  /*0730*/  @!P2 SHF.R.S32.HI R12, RZ, 0x1f, R8 ;  /* 0x0000001fff0ca819 */ /* 0x000fc80000011408 */
[----:B------:R-:W-:Y:S01]  /*0740*/  @!P2 IADD3.X R27, PT, PT, R12, R13, R5, P4, P5 ;  /* 0x0000000d0c1ba210 */ /* 0x000fe200027ea405 */
[----:B------:R-:W-:-:S04]  /*0750*/  VIADD R12, R2, 0x7 ;  /* 0x00000007020c7836 */ /* 0x000fc80000000000 */
[----:B------:R4:W5:Y:S01]  /*0760*/  @!P2 LDG.E.U8 R26, desc[UR6][R26.64] ;  /* 0x000000061a1aa981 */ /* 0x000962000c1e1100 */
[----:B------:R-:W-:-:S04]  /*0770*/  ISETP.GE.AND P4, PT, R12, R7, PT ;  /* 0x000000070c00720c */ /* 0x000fc80003f86270 */
[----:B------:R-:W-:Y:S02]  /*0780*/  ISETP.LT.OR P4, PT, R2, -0x7, P4 ;  /* 0xfffffff90200780c */ /* 0x000fe40002781670 */
[----:B------:R-:W-:Y:S02]  /*0790*/  @!P3 SHF.R.S32.HI R12, RZ, 0x1f, R20 ;  /* 0x0000001fff0cb819 */ /* 0x000fe40000011414 */
[----:B---3--:R-:W-:-:S04]  /*07a0*/  @!P3 IADD3 R14, P5, P6, R20, R14, R23 ;  /* 0x0000000e140eb210 */ /* 0x008fc80007ebe017 */
[----:B------:R-:W-:-:S05]  /*07b0*/  @!P3 IADD3.X R15, PT, PT, R12, R15, R5, P5, P6 ;  /* 0x0000000f0c0fb210 */ /* 0x000fca0002fec405 */
[----:B------:R-:W1:Y:S01]  /*07c0*/  @!P4 LDC.64 R12, c[0x0][0x380] ;  /* 0x0000e000ff0ccb82 */ /* 0x000e620000000a00 */
[----:B------:R-:W-:Y:S01]  /*07d0*/  @!P4 SHF.R.S32.HI R28, RZ, 0x1f, R21 ;  /* 0x0000001fff1cc819 */ /* 0x000fe20000011415 */
[----:B------:R-:W3:Y:S01]  /*07e0*/  @!P3 LDG.E.U8 R14, desc[UR6][R14.64] ;  /* 0x000000060e0eb981 */ /* 0x000ee2000c1e1100 */
[----:B-1----:R-:W-:-:S04]  /*07f0*/  @!P4 IADD3 R12, P5, P6, R21, R12, R23 ;  /* 0x0000000c150cc210 */ /* 0x002fc80007ebe017 */
[----:B------:R-:W-:-:S05]  /*0800*/  @!P4 IADD3.X R13, PT, PT, R28, R13, R5, P5, P6 ;  /* 0x0000000d1c0dc210 */ /* 0x000fca0002fec405 */
[----:B------:R-:W3:Y:S01]  /*0810*/  @!P4 LDG.E.U8 R12, desc[UR6][R12.64] ;  /* 0x000000060c0cc981 */ /* 0x000ee2000c1e1100 */
[----:B------:R-:W-:Y:S02]  /*0820*/  VIADD R19, R19, 0x8 ;  /* 0x0000000813137836 */ /* 0x000fe40000000000 */
[----:B------:R-:W-:Y:S02]  /*0830*/  VIADD R2, R2, 0x8 ;  /* 0x0000000802027836 */ /* 0x000fe40000000000 */
[C---:B0-----:R-:W-:Y:S02]  /*0840*/  IMAD R18, R3.reuse, 0x8, R18 ;  /* 0x0000000803127824 */ /* 0x041fe400078e0212 */
[C---:B------:R-:W-:Y:S02]  /*0850*/  IMAD R0, R3.reuse, 0x8, R0 ;  /* 0x0000000803007824 */ /* 0x040fe400078e0200 */
[C---:B------:R-:W-:Y:S02]  /*0860*/  IMAD R11, R3.reuse, 0x8, R11 ;  /* 0x00000008030b7824 */ /* 0x040fe400078e020b */
[----:B------:R-:W-:-:S02]  /*0870*/  IMAD R10, R3, 0x8, R10 ;  /* 0x00000008030a7824 */ /* 0x000fc400078e020a */
[C---:B------:R-:W-:Y:S02]  /*0880*/  IMAD R9, R3.reuse, 0x8, R9 ;  /* 0x0000000803097824 */ /* 0x040fe400078e0209 */
[C---:B------:R-:W-:Y:S02]  /*0890*/  IMAD R8, R3.reuse, 0x8, R8 ;  /* 0x0000000803087824 */ /* 0x040fe400078e0208 */
[C---:B------:R-:W-:Y:S02]  /*08a0*/  IMAD R20, R3.reuse, 0x8, R20 ;  /* 0x0000000803147824 */ /* 0x040fe400078e0214 */
[----:B------:R-:W-:Y:S01]  /*08b0*/  IMAD R21, R3, 0x8, R21 ;  /* 0x0000000803157824 */ /* 0x000fe200078e0215 */
[----:B--2---:R-:W-:-:S05]  /*08c0*/  @!P1 I2FP.F32.U32 R17, R17 ;  /* 0x0000001100119245 */ /* 0x004fca0000201000 */
[----:B------:R-:W-:Y:S01]  /*08d0*/  @!P1 FADD R22, R22, R17 ;  /* 0x0000001116169221 */ /* 0x000fe20000000000 */
[----:B----4-:R-:W-:-:S05]  /*08e0*/  @!P0 I2FP.F32.U32 R27, R16 ;  /* 0x00000010001b8245 */ /* 0x010fca0000201000 */
[----:B------:R-:W-:Y:S01]  /*08f0*/  @!P0 FADD R22, R22, R27 ;  /* 0x0000001b16168221 */ /* 0x000fe20000000000 */
[----:B------:R-:W-:Y:S02]  /*0900*/  ISETP.NE.AND P0, PT, R19, RZ, PT ;  /* 0x000000ff1300720c */ /* 0x000fe40003f05270 */
[----:B-----5:R-:W-:-:S05]  /*0910*/  @!P2 I2FP.F32.U32 R17, R26 ;  /* 0x0000001a0011a245 */ /* 0x020fca0000201000 */
[----:B------:R-:W-:Y:S01]  /*0920*/  @!P2 FADD R22, R22, R17 ;  /* 0x000000111616a221 */ /* 0x000fe20000000000 */
[----:B---3--:R-:W-:-:S05]  /*0930*/  @!P3 I2FP.F32.U32 R27, R14 ;  /* 0x0000000e001bb245 */ /* 0x008fca0000201000 */
[----:B------:R-:W-:Y:S01]  /*0940*/  @!P3 FADD R22, R22, R27 ;  /* 0x0000001b1616b221 */ /* 0x000fe20000000000 */
[----:B------:R-:W-:-:S05]  /*0950*/  @!P4 I2FP.F32.U32 R15, R12 ;  /* 0x0000000c000fc245 */ /* 0x000fca0000201000 */
[----:B------:R-:W-:Y:S01]  /*0960*/  @!P4 FADD R22, R22, R15 ;  /* 0x0000000f1616c221 */ /* 0x000fe20000000000 */
[----:B------:R-:W-:Y:S06]  /*0970*/  @P0 BRA `(.L_x_3) ;  /* 0xfffffff800900947 */ /* 0x000fec000383ffff */
[----:B------:R-:W-:Y:S05]  /*0980*/  BSYNC.RECONVERGENT B1 ;  /* 0x0000000000017941 */ /* 0x000fea0003800200 */
.L_x_2:
[----:B------:R-:W-:Y:S05]  /*0990*/  BSYNC.RECONVERGENT B0 ;  /* 0x0000000000007941 */ /* 0x000fea0003800200 */
.L_x_1:
[----:B------:R-:W-:Y:S01]  /*09a0*/  ISETP.NE.AND P0, PT, R4, RZ, PT ;  /* 0x000000ff0400720c */ /* 0x000fe20003f05270 */
[----:B------:R-:W-:-:S12]  /*09b0*/  BSSY.RECONVERGENT B0, `(.L_x_0) ;  /* 0x0000063000007945 */ /* 0x000fd80003800200 */
[----:B------:R-:W-:Y:S05]  /*09c0*/  @!P0 BRA `(.L_x_4) ;  /* 0x0000000400848947 */ /* 0x000fea0003800000 */
[----:B------:R-:W-:Y:S01]  /*09d0*/  ISETP.GE.U32.AND P0, PT, R4, 0x4, PT ;  /* 0x000000040400780c */ /* 0x000fe20003f06070 */
[----:B------:R-:W-:Y:S01]  /*09e0*/  BSSY.RECONVERGENT B1, `(.L_x_5) ;  /* 0x0000034000017945 */ /* 0x000fe20003800200 */
[----:B------:R-:W-:-:S04]  /*09f0*/  LOP3.LUT R16, R6, 0x3, RZ, 0xc0, !PT ;  /* 0x0000000306107812 */ /* 0x000fc800078ec0ff */
[----:B------:R-:W-:-:S07]  /*0a00*/  ISETP.NE.AND P4, PT, R16, RZ, PT ;  /* 0x000000ff1000720c */ /* 0x000fce0003f85270 */
[----:B------:R-:W-:Y:S06]  /*0a10*/  @!P0 BRA `(.L_x_6) ;  /* 0x0000000000c08947 */ /* 0x000fec0003800000 */
[CC--:B------:R-:W-:Y:S01]  /*0a20*/  ISETP.GE.AND P0, PT, R2.reuse, R7.reuse, PT ;  /* 0x000000070200720c */ /* 0x0c0fe20003f06270 */
[C---:B------:R-:W-:Y:S02]  /*0a30*/  VIADD R18, R2.reuse, 0x1 ;  /* 0x0000000102127836 */ /* 0x040fe40000000000 */
[C---:B------:R-:W-:Y:S01]  /*0a40*/  VIADD R17, R2.reuse, 0x2 ;  /* 0x0000000202117836 */ /* 0x040fe20000000000 */
[C---:B------:R-:W-:Y:S01]  /*0a50*/  ISETP.LT.OR P0, PT, R2.reuse, RZ, P0 ;  /* 0x000000ff0200720c */ /* 0x040fe20000701670 */
[----:B------:R-:W-:Y:S01]  /*0a60*/  VIADD R0, R2, 0x3 ;  /* 0x0000000302007836 */ /* 0x000fe20000000000 */
[-C--:B------:R-:W-:Y:S02]  /*0a70*/  ISETP.GE.AND P1, PT, R18, R7.reuse, PT ;  /* 0x000000071200720c */ /* 0x080fe40003f26270 */
[----:B------:R-:W-:Y:S02]  /*0a80*/  ISETP.GE.AND P2, PT, R17, R7, PT ;  /* 0x000000071100720c */ /* 0x000fe40003f46270 */
[----:B------:R-:W-:-:S02]  /*0a90*/  ISETP.LT.OR P1, PT, R2, -0x1, P1 ;  /* 0xffffffff0200780c */ /* 0x000fc40000f21670 */
[----:B------:R-:W-:Y:S02]  /*0aa0*/  ISETP.LT.OR P2, PT, R2, -0x2, P2 ;  /* 0xfffffffe0200780c */ /* 0x000fe40001741670 */
[----:B------:R-:W-:-:S03]  /*0ab0*/  ISETP.GE.AND P3, PT, R0, R7, PT ;  /* 0x000000070000720c */ /* 0x000fc60003f66270 */
[----:B------:R-:W0:Y:S01]  /*0ac0*/  @!P0 LDC R9, c[0x0][0x388] ;  /* 0x0000e200ff098b82 */ /* 0x000e220000000800 */
[----:B------:R-:W-:-:S07]  /*0ad0*/  ISETP.LT.OR P3, PT, R2, -0x3, P3 ;  /* 0xfffffffd0200780c */ /* 0x000fce0001f61670 */
[----:B------:R-:W1:Y:S08]  /*0ae0*/  @!P0 LDC.64 R12, c[0x0][0x380] ;  /* 0x0000e000ff0c8b82 */ /* 0x000e700000000a00 */
[----:B------:R-:W2:Y:S08]  /*0af0*/  @!P1 LDC R19, c[0x0][0x388] ;  /* 0x0000e200ff139b82 */ /* 0x000eb00000000800 */
[----:B------:R-:W3:Y:S01]  /*0b00*/  @!P1 LDC.64 R14, c[0x0][0x380] ;  /* 0x0000e000ff0e9b82 */ /* 0x000ee20000000a00 */
[----:B0-----:R-:W-:-:S07]  /*0b10*/  @!P0 IMAD R20, R2, R9, RZ ;  /* 0x0000000902148224 */ /* 0x001fce00078e02ff */
[----:B------:R-:W0:Y:S01]  /*0b20*/  @!P2 LDC R4, c[0x0][0x388] ;  /* 0x0000e200ff04ab82 */ /* 0x000e220000000800 */
[----:B-1----:R-:W-:Y:S02]  /*0b30*/  @!P0 IADD3 R12, P5, P6, R20, R12, R23 ;  /* 0x0000000c140c8210 */ /* 0x002fe40007ebe017 */
[----:B------:R-:W-:-:S04]  /*0b40*/  @!P0 SHF.R.S32.HI R20, RZ, 0x1f, R20 ;  /* 0x0000001fff148819 */ /* 0x000fc80000011414 */
[----:B------:R-:W-:Y:S01]  /*0b50*/  @!P0 IADD3.X R13, PT, PT, R20, R13, R5, P5, P6 ;  /* 0x0000000d140d8210 */ /* 0x000fe20002fec405 */
[----:B------:R-:W1:Y:S01]  /*0b60*/  @!P2 LDC.64 R10, c[0x0][0x380] ;  /* 0x0000e000ff0aab82 */ /* 0x000e620000000a00 */
[----:B--2---:R-:W-:-:S03]  /*0b70*/  @!P1 IMAD R18, R18, R19, RZ ;  /* 0x0000001312129224 */ /* 0x004fc600078e02ff */
[----:B------:R-:W2:Y:S04]  /*0b80*/  @!P0 LDG.E.U8 R12, desc[UR6][R12.64] ;  /* 0x000000060c0c8981 */ /* 0x000ea8000c1e1100 */
[----:B------:R-:W4:Y:S01]  /*0b90*/  @!P3 LDC R3, c[0x0][0x388] ;  /* 0x0000e200ff03bb82 */ /* 0x000f220000000800 */
[----:B---3--:R-:W-:Y:S02]  /*0ba0*/  @!P1 IADD3 R14, P5, P6, R18, R14, R23 ;  /* 0x0000000e120e9210 */ /* 0x008fe40007ebe017 */
[----:B------:R-:W-:-:S04]  /*0bb0*/  @!P1 SHF.R.S32.HI R18, RZ, 0x1f, R18 ;  /* 0x0000001fff129819 */ /* 0x000fc80000011412 */
[----:B------:R-:W-:Y:S01]  /*0bc0*/  @!P1 IADD3.X R15, PT, PT, R18, R15, R5, P5, P6 ;  /* 0x0000000f120f9210 */ /* 0x000fe20002fec405 */
[----:B------:R-:W3:Y:S01]  /*0bd0*/  @!P3 LDC.64 R8, c[0x0][0x380] ;  /* 0x0000e000ff08bb82 */ /* 0x000ee20000000a00 */
[----:B0-----:R-:W-:-:S03]  /*0be0*/  @!P2 IMAD R4, R17, R4, RZ ;  /* 0x000000041104a224 */ /* 0x001fc600078e02ff */
[----:B------:R-:W5:Y:S02]  /*0bf0*/  @!P1 LDG.E.U8 R14, desc[UR6][R14.64] ;  /* 0x000000060e0e9981 */ /* 0x000f64000c1e1100 */
[----:B-1----:R-:W-:Y:S02]  /*0c00*/  @!P2 IADD3 R10, P5, P6, R4, R10, R23 ;  /* 0x0000000a040aa210 */ /* 0x002fe40007ebe017 */
[----:B------:R-:W-:Y:S01]  /*0c10*/  @!P2 SHF.R.S32.HI R4, RZ, 0x1f, R4 ;  /* 0x0000001fff04a819 */ /* 0x000fe20000011404 */
[----:B----4-:R-:W-:-:S03]  /*0c20*/  @!P3 IMAD R3, R0, R3, RZ ;  /* 0x000000030003b224 */ /* 0x010fc600078e02ff */
[----:B------:R-:W-:Y:S02]  /*0c30*/  @!P2 IADD3.X R11, PT, PT, R4, R11, R5, P5, P6 ;  /* 0x0000000b040ba210 */ /* 0x000fe40002fec405 */
[----:B------:R-:W-:-:S03]  /*0c40*/  @!P3 SHF.R.S32.HI R0, RZ, 0x1f, R3 ;  /* 0x0000001fff00b819 */ /* 0x000fc60000011403 */
[----:B------:R-:W4:Y:S01]  /*0c50*/  @!P2 LDG.E.U8 R10, desc[UR6][R10.64] ;  /* 0x000000060a0aa981 */ /* 0x000f22000c1e1100 */
[----:B---3--:R-:W-:-:S04]  /*0c60*/  @!P3 IADD3 R8, P5, P6, R3, R8, R23 ;  /* 0x000000080308b210 */ /* 0x008fc80007ebe017 */
[----:B------:R-:W-:-:S05]  /*0c70*/  @!P3 IADD3.X R9, PT, PT, R0, R9, R5, P5, P6 ;  /* 0x000000090009b210 */ /* 0x000fca0002fec405 */
[----:B------:R-:W3:Y:S01]  /*0c80*/  @!P3 LDG.E.U8 R8, desc[UR6][R8.64] ;  /* 0x000000060808b981 */ /* 0x000ee2000c1e1100 */
[----:B------:R-:W-:Y:S01]  /*0c90*/  VIADD R2, R2, 0x4 ;  /* 0x0000000402027836 */ /* 0x000fe20000000000 */
[----:B--2---:R-:W-:-:S05]  /*0ca0*/  @!P0 I2FP.F32.U32 R3, R12 ;  /* 0x0000000c00038245 */ /* 0x004fca0000201000 */
[----:B------:R-:W-:Y:S01]  /*0cb0*/  @!P0 FADD R22, R22, R3 ;  /* 0x0000000316168221 */ /* 0x000fe20000000000 */
[----:B-----5:R-:W-:-:S05]  /*0cc0*/  @!P1 I2FP.F32.U32 R17, R14 ;  /* 0x0000000e00119245 */ /* 0x020fca0000201000 */
[----:B------:R-:W-:Y:S01]  /*0cd0*/  @!P1 FADD R22, R22, R17 ;  /* 0x0000001116169221 */ /* 0x000fe20000000000 */
[----:B----4-:R-:W-:-:S05]  /*0ce0*/  @!P2 I2FP.F32.U32 R3, R10 ;  /* 0x0000000a0003a245 */ /* 0x010fca0000201000 */
[----:B------:R-:W-:Y:S01]  /*0cf0*/  @!P2 FADD R22, R22, R3 ;  /* 0x000000031616a221 */ /* 0x000fe20000000000 */
[----:B---3--:R-:W-:-:S05]  /*0d00*/  @!P3 I2FP.F32.U32 R13, R8 ;  /* 0x00000008000db245 */ /* 0x008fca0000201000 */
[----:B------:R-:W-:-:S07]  /*0d10*/  @!P3 FADD R22, R22, R13 ;  /* 0x0000000d1616b221 */ /* 0x000fce0000000000 */
.L_x_6:
[----:B------:R-:W-:Y:S05]  /*0d20*/  BSYNC.RECONVERGENT B1 ;  /* 0x0000000000017941 */ /* 0x000fea0003800200 */
.L_x_5:
[----:B------:R-:W-:Y:S05]  /*0d30*/  @!P4 BRA `(.L_x_4) ;  /* 0x0000000000a8c947 */ /* 0x000fea0003800000 */
[----:B------:R-:W-:Y:S01]  /*0d40*/  ISETP.NE.AND P0, PT, R16, 0x1, PT ;  /* 0x000000011000780c */ /* 0x000fe20003f05270 */
[----:B------:R-:W-:-:S12]  /*0d50*/  BSSY.RECONVERGENT B1, `(.L_x_7) ;  /* 0x000001a000017945 */ /* 0x000fd80003800200 */
[----:B------:R-:W-:Y:S05]  /*0d60*/  @!P0 BRA `(.L_x_8) ;  /* 0x0000000000608947 */ /* 0x000fea0003800000 */
[C---:B------:R-:W-:Y:S01]  /*0d70*/  ISETP.GE.AND P0, PT, R2.reuse, R7, PT ;  /* 0x000000070200720c */ /* 0x040fe20003f06270 */
[----:B------:R-:W-:-:S03]  /*0d80*/  VIADD R0, R2, 0x1 ;  /* 0x0000000102007836 */ /* 0x000fc60000000000 */
[----:B------:R-:W-:Y:S02]  /*0d90*/  ISETP.LT.OR P1, PT, R2, RZ, P0 ;  /* 0x000000ff0200720c */ /* 0x000fe40000721670 */
[----:B------:R-:W-:-:S04]  /*0da0*/  ISETP.GE.AND P0, PT, R0, R7, PT ;  /* 0x000000070000720c */ /* 0x000fc80003f06270 */
[----:B------:R-:W-:-:S07]  /*0db0*/  ISETP.LT.OR P0, PT, R2, -0x1, P0 ;  /* 0xffffffff0200780c */ /* 0x000fce0000701670 */
[----:B------:R-:W0:Y:S08]  /*0dc0*/  @!P1 LDC R3, c[0x0][0x388] ;  /* 0x0000e200ff039b82 */ /* 0x000e300000000800 */
[----:B------:R-:W1:Y:S08]  /*0dd0*/  @!P0 LDC R13, c[0x0][0x388] ;  /* 0x0000e200ff0d8b82 */ /* 0x000e700000000800 */
[----:B------:R-:W2:Y:S08]  /*0de0*/  @!P1 LDC.64 R10, c[0x0][0x380] ;  /* 0x0000e000ff0a9b82 */ /* 0x000eb00000000a00 */
[----:B------:R-:W3:Y:S01]  /*0df0*/  @!P0 LDC.64 R8, c[0x0][0x380] ;  /* 0x0000e000ff088b82 */ /* 0x000ee20000000a00 */
[----:B0-----:R-:W-:-:S05]  /*0e00*/  @!P1 IMAD R3, R2, R3, RZ ;  /* 0x0000000302039224 */ /* 0x001fca00078e02ff */
[----:B------:R-:W-:Y:S01]  /*0e10*/  @!P1 SHF.R.S32.HI R4, RZ, 0x1f, R3 ;  /* 0x0000001fff049819 */ /* 0x000fe20000011403 */
[----:B-1----:R-:W-:Y:S01]  /*0e20*/  @!P0 IMAD R0, R0, R13, RZ ;  /* 0x0000000d00008224 */ /* 0x002fe200078e02ff */
[----:B--2---:R-:W-:-:S04]  /*0e30*/  @!P1 IADD3 R10, P2, P3, R3, R10, R23 ;  /* 0x0000000a030a9210 */ /* 0x004fc80007b5e017 */
[----:B------:R-:W-:Y:S02]  /*0e40*/  @!P1 IADD3.X R11, PT, PT, R4, R11, R5, P2, P3 ;  /* 0x0000000b040b9210 */ /* 0x000fe400017e6405 */
[----:B---3--:R-:W-:-:S03]  /*0e50*/  @!P0 IADD3 R8, P2, P3, R0, R8, R23 ;  /* 0x0000000800088210 */ /* 0x008fc60007b5e017 */
[----:B------:R-:W2:Y:S01]  /*0e60*/  @!P1 LDG.E.U8 R10, desc[UR6][R10.64] ;  /* 0x000000060a0a9981 */ /* 0x000ea2000c1e1100 */
[----:B------:R-:W-:-:S04]  /*0e70*/  @!P0 SHF.R.S32.HI R0, RZ, 0x1f, R0 ;  /* 0x0000001fff008819 */ /* 0x000fc80000011400 */
[----:B------:R-:W-:-:S05]  /*0e80*/  @!P0 IADD3.X R9, PT, PT, R0, R9, R5, P2, P3 ;  /* 0x0000000900098210 */ /* 0x000fca00017e6405 */
[----:B------:R-:W3:Y:S01]  /*0e90*/  @!P0 LDG.E.U8 R8, desc[UR6][R8.64] ;  /* 0x0000000608088981 */ /* 0x000ee2000c1e1100 */
[----:B------:R-:W-:Y:S01]  /*0ea0*/  VIADD R2, R2, 0x2 ;  /* 0x0000000202027836 */ /* 0x000fe20000000000 */
[----:B--2---:R-:W-:-:S05]  /*0eb0*/  @!P1 I2FP.F32.U32 R13, R10 ;  /* 0x0000000a000d9245 */ /* 0x004fca0000201000 */
[----:B------:R-:W-:Y:S01]  /*0ec0*/  @!P1 FADD R22, R22, R13 ;  /* 0x0000000d16169221 */ /* 0x000fe20000000000 */
[----:B---3--:R-:W-:-:S05]  /*0ed0*/  @!P0 I2FP.F32.U32 R3, R8 ;  /* 0x0000000800038245 */ /* 0x008fca0000201000 */
[----:B------:R-:W-:-:S07]  /*0ee0*/  @!P0 FADD R22, R22, R3 ;  /* 0x0000000316168221 */ /* 0x000fce0000000000 */
.L_x_8:
[----:B------:R-:W-:Y:S05]  /*0ef0*/  BSYNC.RECONVERGENT B1 ;  /* 0x0000000000017941 */ /* 0x000fea0003800200 */
.L_x_7:
[----:B------:R-:W-:Y:S02]  /*0f00*/  ISETP.GE.AND P0, PT, R2, R7, PT ;  /* 0x000000070200720c */ /* 0x000fe40003f06270 */
[----:B------:R-:W-:Y:S02]  /*0f10*/  LOP3.LUT R6, R6, 0x1, RZ, 0xc0, !PT ;  /* 0x0000000106067812 */ /* 0x000fe400078ec0ff */
[----:B------:R-:W-:-:S04]  /*0f20*/  ISETP.LT.OR P0, PT, R2, RZ, P0 ;  /* 0x000000ff0200720c */ /* 0x000fc80000701670 */
[----:B------:R-:W-:-:S13]  /*0f30*/  ISETP.NE.U32.OR P0, PT, R6, 0x1, P0 ;  /* 0x000000010600780c */ /* 0x000fda0000705470 */
[----:B------:R-:W-:Y:S05]  /*0f40*/  @P0 BRA `(.L_x_4) ;  /* 0x0000000000240947 */ /* 0x000fea0003800000 */
[----:B------:R-:W0:Y:S01]  /*0f50*/  LDCU UR5, c[0x0][0x388] ;  /* 0x00007100ff0577ac */ /* 0x000e220008000800 */
[----:B------:R-:W1:Y:S01]  /*0f60*/  LDCU.64 UR8, c[0x0][0x380] ;  /* 0x00007000ff0877ac */ /* 0x000e620008000a00 */
[----:B0-----:R-:W-:-:S05]  /*0f70*/  IMAD R2, R2, UR5, RZ ;  /* 0x0000000502027c24 */ /* 0x001fca000f8e02ff */
[----:B------:R-:W-:Y:S02]  /*0f80*/  SHF.R.S32.HI R0, RZ, 0x1f, R2 ;  /* 0x0000001fff007819 */ /* 0x000fe40000011402 */
[----:B-1----:R-:W-:-:S04]  /*0f90*/  IADD3 R2, P0, P1, R2, UR8, R23 ;  /* 0x0000000802027c10 */ /* 0x002fc8000f91e017 */
[----:B------:R-:W-:-:S05]  /*0fa0*/  IADD3.X R3, PT, PT, R0, UR9, R5, P0, P1 ;  /* 0x0000000900037c10 */ /* 0x000fca00087e2405 */
[----:B------:R-:W2:Y:S02]  /*0fb0*/  LDG.E.U8 R2, desc[UR6][R2.64] ;  /* 0x0000000602027981 */ /* 0x000ea4000c1e1100 */
[----:B--2---:R-:W-:-:S05]  /*0fc0*/  I2FP.F32.U32 R5, R2 ;  /* 0x0000000200057245 */ /* 0x004fca0000201000 */
[----:B------:R-:W-:-:S07]  /*0fd0*/  FADD R22, R22, R5 ;  /* 0x0000000516167221 */ /* 0x000fce0000000000 */
.L_x_4:
[----:B------:R-:W-:Y:S05]  /*0fe0*/  BSYNC.RECONVERGENT B0 ;  /* 0x0000000000007941 */ /* 0x000fea0003800200 */
.L_x_0:
[----:B------:R-:W-:-:S05]  /*0ff0*/  IMAD.WIDE R24, R23, 0x4, R24 ;  /* 0x0000000417187825 */ /* 0x000fca00078e0218 */
[----:B------:R-:W-:Y:S01]  /*1000*/  STG.E desc[UR6][R24.64], R22 ;  /* 0x0000001618007986 */ /* 0x000fe2000c101906 */
[----:B------:R-:W-:Y:S05]  /*1010*/  EXIT ;  /* 0x000000000000794d */ /* 0x000fea0003800000 */
.L_x_9:
[----:B------:R-:W-:-:S00]  /*1020*/  BRA `(.L_x_9) ;  /* 0xfffffffc00fc7947 */ /* 0x000fc0000383ffff */
[----:B------:R-:W-:-:S00]  /*1030*/  NOP ;  /* 0x0000000000007918 */ /* 0x000fc00000000000 */
        /* <DEDUP_REMOVED lines=12> */
.L_x_21:


//--------------------- .text._Z24sumWindowRowKernel_8u32fPKhiPfiiiii --------------------------
	.section	.text._Z24sumWindowRowKernel_8u32fPKhiPfiiiii,"ax",@progbits
	.align	128
        .global         _Z24sumWindowRowKernel_8u32fPKhiPfiiiii
        .type           _Z24sumWindowRowKernel_8u32fPKhiPfiiiii,@function
        .size           _Z24sumWindowRowKernel_8u32fPKhiPfiiiii,(.L_x_22 - _Z24sumWindowRowKernel_8u32fPKhiPfiiiii)
        .other          _Z24sumWindowRowKernel_8u32fPKhiPfiiiii,@"STO_CUDA_ENTRY STV_DEFAULT"
_Z24sumWindowRowKernel_8u32fPKhiPfiiiii:
.text._Z24sumWindowRowKernel_8u32fPKhiPfiiiii:
[----:B------:R-:W-:Y:S01]  /*0000*/  LDC R1, c[0x0][0x37c] ;  /* 0x0000df00ff017b82 */ /* 0x000fe20000000800 */
[----:B------:R-:W0:Y:S07]  /*0010*/  S2R R0, SR_TID.Y ;  /* 0x0000000000007919 */ /* 0x000e2e0000002200 */
[----:B------:R-:W1:Y:S01]  /*0020*/  S2UR UR4, SR_CTAID.X ;  /* 0x00000000000479c3 */ /* 0x000e620000002500 */
[----:B------:R-:W1:Y:S01]  /*0030*/  LDCU UR5, c[0x0][0x360] ;  /* 0x00006c00ff0577ac */ /* 0x000e620008000800 */
[----:B------:R-:W2:Y:S01]  /*0040*/  S2R R4, SR_TID.X ;  /* 0x0000000000047919 */ /* 0x000ea20000002100 */
[----:B------:R-:W3:Y:S05]  /*0050*/  LDCU UR8, c[0x0][0x39c] ;  /* 0x00007380ff0877ac */ /* 0x000eea0008000800 */
[----:B------:R-:W0:Y:S01]  /*0060*/  S2UR UR6, SR_CTAID.Y ;  /* 0x00000000000679c3 */ /* 0x000e220000002600 */
[----:B------:R-:W4:Y:S07]  /*0070*/  LDCU UR7, c[0x0][0x3a0] ;  /* 0x00007400ff0777ac */ /* 0x000f2e0008000800 */
[----:B------:R-:W0:Y:S01]  /*0080*/  LDC R3, c[0x0][0x364] ;  /* 0x0000d900ff037b82 */ /* 0x000e220000000800 */
[----:B---3--:R-:W-:Y:S01]  /*0090*/  IMAD.U32 R23, RZ, RZ, UR8 ;  /* 0x00000008ff177e24 */ /* 0x008fe2000f8e00ff */
[----:B-1----:R-:W-:-:S06]  /*00a0*/  UIMAD UR4, UR4, UR5, URZ ;  /* 0x00000005040472a4 */ /* 0x002fcc000f8e02ff */
[----:B--2---:R-:W-:Y:S02]  /*00b0*/  VIADD R2, R4, UR4 ;  /* 0x0000000404027c36 */ /* 0x004fe40008000000 */
[----:B0-----:R-:W-:-:S05]  /*00c0*/  IMAD R3, R3, UR6, R0 ;  /* 0x0000000603037c24 */ /* 0x001fca000f8e0200 */
[----:B----4-:R-:W-:-:S04]  /*00d0*/  ISETP.GE.AND P0, PT, R3, UR7, PT ;  /* 0x0000000703007c0c */ /* 0x010fc8000bf06270 */
[----:B------:R-:W-:-:S13]  /*00e0*/  ISETP.GE.OR P0, PT, R2, R23, P0 ;  /* 0x000000170200720c */ /* 0x000fda0000706670 */
[----:B------:R-:W-:Y:S05]  /*00f0*/  @P0 EXIT ;  /* 0x000000000000094d */ /* 0x000fea0003800000 */
[----:B------:R-:W0:Y:S01]  /*0100*/  LDCU UR9, c[0x0][0x3a4] ;  /* 0x00007480ff0977ac */ /* 0x000e220008000800 */
[----:B------:R-:W1:Y:S01]  /*0110*/  LDCU UR8, c[0x0][0x398] ;  /* 0x00007300ff0877ac */ /* 0x000e620008000800 */
[----:B------:R-:W2:Y:S01]  /*0120*/  LDCU.64 UR10, c[0x0][0x390] ;  /* 0x00007200ff0a77ac */ /* 0x000ea20008000a00 */
[----:B------:R-:W3:Y:S01]  /*0130*/  LDCU UR5, c[0x0][0x388] ;  /* 0x00007100ff0577ac */ /* 0x000ee20008000800 */
[----:B------:R-:W4:Y:S01]  /*0140*/  LDCU.64 UR6, c[0x0][0x358] ;  /* 0x00006b00ff0677ac */ /* 0x000f220008000a00 */
[----:B0-----:R-:W-:Y:S01]  /*0150*/  UISETP.GE.AND UP0, UPT, UR9, 0x1, UPT ;  /* 0x000000010900788c */ /* 0x001fe2000bf06270 */
[----:B-1----:R-:W-:-:S05]  /*0160*/  IMAD R0, R3, UR8, RZ ;  /* 0x0000000803007c24 */ /* 0x002fca000f8e02ff */
[----:B--2---:R-:W-:Y:S01]  /*0170*/  IADD3 R10, P0, PT, R0, UR10, RZ ;  /* 0x0000000a000a7c10 */ /* 0x004fe2000ff1e0ff */
[----:B---3--:R-:W-:-:S03]  /*0180*/  IMAD R3, R3, UR5, RZ ;  /* 0x0000000503037c24 */ /* 0x008fc6000f8e02ff */
[----:B------:R-:W-:Y:S01]  /*0190*/  LEA.HI.X.SX32 R11, R0, UR11, 0x1, P0 ;  /* 0x0000000b000b7c11 */ /* 0x000fe200080f0eff */
[----:B------:R-:W-:Y:S01]  /*01a0*/  IMAD.MOV.U32 R0, RZ, RZ, RZ ;  /* 0x000000ffff007224 */ /* 0x000fe200078e00ff */
[----:B----4-:R-:W-:Y:S07]  /*01b0*/  BRA.U !UP0, `(.L_x_10) ;  /* 0x0000000908d47547 */ /* 0x010fee000b800000 */
[----:B------:R-:W0:Y:S01]  /*01c0*/  LDCU UR5, c[0x0][0x3a8] ;  /* 0x00007500ff0577ac */ /* 0x000e220008000800 */
[----:B------:R-:W-:Y:S01]  /*01d0*/  BSSY.RECONVERGENT B0, `(.L_x_11) ;  /* 0x0000063000007945 */ /* 0x000fe20003800200 */
[----:B------:R-:W-:Y:S01]  /*01e0*/  SHF.R.S32.HI R6, RZ, 0x1f, R3 ;  /* 0x0000001fff067819 */ /* 0x000fe20000011403 */
[----:B0-----:R-:W-:-:S04]  /*01f0*/  VIADD R18, R2, -UR5 ;  /* 0x8000000502127c36 */ /* 0x001fc80008000000 */
[----:B------:R-:W-:-:S05]  /*0200*/  VIADD R5, R18, 0x1 ;  /* 0x0000000112057836 */ /* 0x000fca0000000000 */
[----:B------:R-:W-:-:S05]  /*0210*/  VIADDMNMX R5, R18, UR9, R5, !PT ;  /* 0x0000000912057c46 */ /* 0x000fca000f800105 */
[----:B------:R-:W-:-:S05]  /*0220*/  VIADD R5, R5, UR5 ;  /* 0x0000000505057c36 */ /* 0x000fca0008000000 */
[----:B------:R-:W-:Y:S01]  /*0230*/  IADD3 R0, PT, PT, R4, UR4, -R5 ;  /* 0x0000000404007c10 */ /* 0x000fe2000fffe805 */
[----:B------:R-:W-:-:S03]  /*0240*/  IMAD.IADD R4, R5, 0x1, -R2 ;  /* 0x0000000105047824 */ /* 0x000fc600078e0a02 */
[----:B------:R-:W-:Y:S01]  /*0250*/  ISETP.GT.U32.AND P0, PT, R0, -0x8, PT ;  /* 0xfffffff80000780c */ /* 0x000fe20003f04070 */
[----:B------:R-:W-:Y:S01]  /*0260*/  IMAD.MOV.U32 R0, RZ, RZ, RZ ;  /* 0x000000ffff007224 */ /* 0x000fe200078e00ff */
[----:B------:R-:W-:-:S11]  /*0270*/  LOP3.LUT R5, R4, 0x7, RZ, 0xc0, !PT ;  /* 0x0000000704057812 */ /* 0x000fd600078ec0ff */
[----:B------:R-:W-:Y:S05]  /*0280*/  @P0 BRA `(.L_x_12) ;  /* 0x00000004005c0947 */ /* 0x000fea0003800000 */
[----:B------:R-:W0:Y:S01]  /*0290*/  LDC R23, c[0x0][0x39c] ;  /* 0x0000e700ff177b82 */ /* 0x000e220000000800 */
[----:B------:R-:W-:Y:S01]  /*02a0*/  LOP3.LUT R9, R4, 0xfffffff8, RZ, 0xc0, !PT ;  /* 0xfffffff804097812 */ /* 0x000fe200078ec0ff */
[----:B------:R-:W-:Y:S01]  /*02b0*/  BSSY.RECONVERGENT B1, `(.L_x_13) ;  /* 0x0000053000017945 */ /* 0x000fe20003800200 */
[----:B------:R-:W-:Y:S02]  /*02c0*/  VIADD R8, R18, 0x3 ;  /* 0x0000000312087836 */ /* 0x000fe40000000000 */
[----:B------:R-:W-:Y:S02]  /*02d0*/  IMAD.MOV.U32 R0, RZ, RZ, RZ ;  /* 0x000000ffff007224 */ /* 0x000fe400078e00ff */
[----:B------:R-:W-:-:S07]  /*02e0*/  IMAD.MOV R9, RZ, RZ, -R9 ;  /* 0x000000ffff097224 */ /* 0x000fce00078e0a09 */
.L_x_14:
[C---:B------:R-:W-:Y:S01]  /*02f0*/  VIADD R7, R8.reuse, 0xfffffffd ;  /* 0xfffffffd08077836 */ /* 0x040fe20000000000 */
[CC--:B0-----:R-:W-:Y:S01]  /*0300*/  ISETP.GE.AND P4, PT, R8.reuse, R23.reuse, PT ;  /* 0x000000170800720c */ /* 0x0c1fe20003f86270 */
[C---:B------:R-:W-:Y:S02]  /*0310*/  VIADD R28, R8.reuse, 0xfffffffe ;  /* 0xfffffffe081c7836 */ /* 0x040fe40000000000 */
[C---:B------:R-:W-:Y:S01]  /*0320*/  VIADD R24, R8.reuse, 0xffffffff ;  /* 0xffffffff08187836 */ /* 0x040fe20000000000 */
[CC--:B------:R-:W-:Y:S01]  /*0330*/  ISETP.GE.AND P1, PT, R7.reuse, R23.reuse, PT ;  /* 0x000000170700720c */ /* 0x0c0fe20003f26270 */
[----:B------:R-:W-:Y:S01]  /*0340*/  VIADD R22, R8, 0x1 ;  /* 0x0000000108167836 */ /* 0x000fe20000000000 */
[----:B------:R-:W-:Y:S01]  /*0350*/  ISETP.GE.AND P6, PT, R28, R23, PT ;  /* 0x000000171c00720c */ /* 0x000fe20003fc6270 */
[----:B------:R-:W-:Y:S01]  /*0360*/  VIADD R30, R8, 0x2 ;  /* 0x00000002081e7836 */ /* 0x000fe20000000000 */
[C---:B------:R-:W-:Y:S02]  /*0370*/  ISETP.LT.OR P1, PT, R7.reuse, RZ, P1 ;  /* 0x000000ff0700720c */ /* 0x040fe40000f21670 */
[----:B------:R-:W-:-:S02]  /*0380*/  ISETP.LT.OR P6, PT, R7, -0x1, P6 ;  /* 0xffffffff0700780c */ /* 0x000fc400037c1670 */
[-C--:B------:R-:W-:Y:S02]  /*0390*/  ISETP.GE.AND P5, PT, R24, R23.reuse, PT ;  /* 0x000000171800720c */ /* 0x080fe40003fa6270 */
[C---:B------:R-:W-:Y:S02]  /*03a0*/  ISETP.LT.OR P4, PT, R7.reuse, -0x3, P4 ;  /* 0xfffffffd0700780c */ /* 0x040fe40002781670 */
[----:B------:R-:W-:Y:S02]  /*03b0*/  ISETP.LT.OR P5, PT, R7, -0x2, P5 ;  /* 0xfffffffe0700780c */ /* 0x000fe40002fa1670 */
[----:B------:R-:W-:-:S03]  /*03c0*/  ISETP.GE.AND P3, PT, R22, R23, PT ;  /* 0x000000171600720c */ /* 0x000fc60003f66270 */
[----:B------:R-:W0:Y:S01]  /*03d0*/  @!P1 LDC.64 R20, c[0x0][0x380] ;  /* 0x0000e000ff149b82 */ /* 0x000e220000000a00 */
[----:B------:R-:W-:-:S07]  /*03e0*/  ISETP.LT.OR P3, PT, R7, -0x4, P3 ;  /* 0xfffffffc0700780c */ /* 0x000fce0001f61670 */
[----:B------:R-:W1:Y:S08]  /*03f0*/  @!P6 LDC.64 R18, c[0x0][0x380] ;  /* 0x0000e000ff12eb82 */ /* 0x000e700000000a00 */
[----:B------:R-:W2:Y:S01]  /*0400*/  @!P5 LDC.64 R14, c[0x0][0x380] ;  /* 0x0000e000ff0edb82 */ /* 0x000ea20000000a00 */
[----:B0-----:R-:W-:-:S07]  /*0410*/  @!P1 IADD3 R26, P0, P2, R7, R20, R3 ;  /* 0x00000014071a9210 */ /* 0x001fce0007a1e003 */
[----:B------:R-:W0:Y:S01]  /*0420*/  @!P4 LDC.64 R12, c[0x0][0x380] ;  /* 0x0000e000ff0ccb82 */ /* 0x000e220000000a00 */
[----:B------:R-:W-:Y:S02]  /*0430*/  P2R R20, PR, RZ, 0x40 ;  /* 0x00000040ff147803 */ /* 0x000fe40000000000 */
[----:B------:R-:W-:Y:S02]  /*0440*/  @!P1 IADD3.X R27, PT, PT, RZ, R21, R6, P0, P2 ;  /* 0x00000015ff1b9210 */ /* 0x000fe400007e4406 */
[----:B-1----:R-:W-:-:S03]  /*0450*/  @!P6 IADD3 R18, P0, P2, R28, R18, R3 ;  /* 0x000000121c12e210 */ /* 0x002fc60007a1e003 */
[----:B------:R-:W3:Y:S01]  /*0460*/  @!P1 LDG.E.U8 R26, desc[UR6][R26.64] ;  /* 0x000000061a1a9981 */ /* 0x000ee2000c1e1100 */
[----:B------:R-:W1:Y:S01]  /*0470*/  @!P3 LDC.64 R16, c[0x0][0x380] ;  /* 0x0000e000ff10bb82 */ /* 0x000e620000000a00 */
[--C-:B------:R-:W-:Y:S02]  /*0480*/  @!P6 IADD3.X R19, PT, PT, RZ, R19, R6.reuse, P0, P2 ;  /* 0x00000013ff13e210 */ /* 0x100fe400007e4406 */
[--C-:B--2---:R-:W-:Y:S01]  /*0490*/  @!P5 IADD3 R24, P0, P2, R24, R14, R3.reuse ;  /* 0x0000000e1818d210 */ /* 0x104fe20007a1e003 */
[C---:B------:R-:W-:Y:S01]  /*04a0*/  VIADD R32, R8.reuse, 0x3 ;  /* 0x0000000308207836 */ /* 0x040fe20000000000 */
[----:B------:R-:W-:Y:S02]  /*04b0*/  P2R R14, PR, RZ, 0x20 ;  /* 0x00000020ff0e7803 */ /* 0x000fe40000000000 */
[----:B------:R-:W-:Y:S02]  /*04c0*/  @!P5 IADD3.X R25, PT, PT, RZ, R15, R6, P0, P2 ;  /* 0x0000000fff19d210 */ /* 0x000fe400007e4406 */
[----:B0-----:R-:W-:-:S04]  /*04d0*/  @!P4 IADD3 R28, P0, P2, R8, R12, R3 ;  /* 0x0000000c081cc210 */ /* 0x001fc80007a1e003 */
[----:B------:R-:W-:Y:S02]  /*04e0*/  @!P4 IADD3.X R29, PT, PT, RZ, R13, R6, P0, P2 ;  /* 0x0000000dff1dc210 */ /* 0x000fe400007e4406 */
[----:B-1----:R-:W-:-:S03]  /*04f0*/  @!P3 IADD3 R16, P0, P2, R22, R16, R3 ;  /* 0x000000101610b210 */ /* 0x002fc60007a1e003 */
[----:B------:R-:W2:Y:S01]  /*0500*/  @!P4 LDG.E.U8 R28, desc[UR6][R28.64] ;  /* 0x000000061c1cc981 */ /* 0x000ea2000c1e1100 */
[----:B------:R-:W-:Y:S02]  /*0510*/  @!P3 IADD3.X R17, PT, PT, RZ, R17, R6, P0, P2 ;  /* 0x00000011ff11b210 */ /* 0x000fe400007e4406 */
[----:B------:R-:W-:Y:S01]  /*0520*/  ISETP.GE.AND P2, PT, R30, R23, PT ;  /* 0x000000171e00720c */ /* 0x000fe20003f46270 */
[----:B------:R-:W-:Y:S02]  /*0530*/  VIADD R22, R8, 0x4 ;  /* 0x0000000408167836 */ /* 0x000fe40000000000 */
[----:B------:R-:W4:Y:S01]  /*0540*/  @!P3 LDG.E.U8 R16, desc[UR6][R16.64] ;  /* 0x000000061010b981 */ /* 0x000f22000c1e1100 */
[----:B------:R-:W-:-:S13]  /*0550*/  ISETP.LT.OR P2, PT, R7, -0x5, P2 ;  /* 0xfffffffb0700780c */ /* 0x000fda0001741670 */
[----:B------:R-:W0:Y:S02]  /*0560*/  @!P2 LDC.64 R12, c[0x0][0x380] ;  /* 0x0000e000ff0cab82 */ /* 0x000e240000000a00 */
[----:B0-----:R-:W-:-:S04]  /*0570*/  @!P2 IADD3 R30, P6, P0, R30, R12, R3 ;  /* 0x0000000c1e1ea210 */ /* 0x001fc800078de003 */
[----:B------:R-:W-:Y:S02]  /*0580*/  @!P2 IADD3.X R31, PT, PT, RZ, R13, R6, P6, P0 ;  /* 0x0000000dff1fa210 */ /* 0x000fe400037e0406 */
[----:B------:R-:W-:-:S03]  /*0590*/  ISETP.GE.AND P0, PT, R32, R23, PT ;  /* 0x000000172000720c */ /* 0x000fc60003f06270 */
[----:B------:R-:W5:Y:S01]  /*05a0*/  @!P2 LDG.E.U8 R30, desc[UR6][R30.64] ;  /* 0x000000061e1ea981 */ /* 0x000f62000c1e1100 */
[----:B------:R-:W-:-:S13]  /*05b0*/  ISETP.LT.OR P0, PT, R7, -0x6, P0 ;  /* 0xfffffffa0700780c */ /* 0x000fda0000701670 */
[----:B------:R-:W0:Y:S02]  /*05c0*/  @!P0 LDC.64 R12, c[0x0][0x380] ;  /* 0x0000e000ff0c8b82 */ /* 0x000e240000000a00 */
[----:B0-----:R-:W-:-:S04]  /*05d0*/  @!P0 IADD3 R32, P5, P6, R32, R12, R3 ;  /* 0x0000000c20208210 */ /* 0x001fc80007ebe003 */
[----:B------:R-:W-:-:S05]  /*05e0*/  @!P0 IADD3.X R33, PT, PT, RZ, R13, R6, P5, P6 ;  /* 0x0000000dff218210 */ /* 0x000fca0002fec406 */
[----:B------:R-:W2:Y:S01]  /*05f0*/  @!P0 LDG.E.U8 R32, desc[UR6][R32.64] ;  /* 0x0000000620208981 */ /* 0x000ea2000c1e1100 */
[----:B---3--:R-:W-:-:S05]  /*0600*/  @!P1 I2FP.F32.U32 R13, R26 ;  /* 0x0000001a000d9245 */ /* 0x008fca0000201000 */
[----:B------:R-:W-:Y:S01]  /*0610*/  @!P1 FADD R0, R0, R13 ;  /* 0x0000000d00009221 */ /* 0x000fe20000000000 */
[----:B------:R-:W-:-:S04]  /*0620*/  ISETP.GE.AND P1, PT, R22, R23, PT ;  /* 0x000000171600720c */ /* 0x000fc80003f26270 */
[----:B------:R-:W-:-:S13]  /*0630*/  ISETP.LT.OR P1, PT, R7, -0x7, P1 ;  /* 0xfffffff90700780c */ /* 0x000fda0000f21670 */
[----:B------:R-:W0:Y:S02]  /*0640*/  @!P1 LDC.64 R12, c[0x0][0x380] ;  /* 0x0000e000ff0c9b82 */ /* 0x000e240000000a00 */
[----:B0-----:R-:W-:-:S04]  /*0650*/  @!P1 IADD3 R12, P6, P5, R22, R12, R3 ;  /* 0x0000000c160c9210 */ /* 0x001fc80007dde003 */
[----:B------:R-:W-:Y:S02]  /*0660*/  @!P1 IADD3.X R13, PT, PT, RZ, R13, R6, P6, P5 ;  /* 0x0000000dff0d9210 */ /* 0x000fe400037ea406 */
[----:B------:R-:W-:Y:S02]  /*0670*/  ISETP.NE.AND P6, PT, R20, RZ, PT ;  /* 0x000000ff1400720c */ /* 0x000fe40003fc5270 */
[----:B------:R-:W-:Y:S01]  /*0680*/  ISETP.NE.AND P5, PT, R14, RZ, PT ;  /* 0x000000ff0e00720c */ /* 0x000fe20003fa5270 */
[----:B------:R2:W3:Y:S10]  /*0690*/  @!P1 LDG.E.U8 R12, desc[UR6][R12.64] ;  /* 0x000000060c0c9981 */ /* 0x0004f4000c1e1100 */
[----:B------:R-:W4:Y:S04]  /*06a0*/  @!P6 LDG.E.U8 R18, desc[UR6][R18.64] ;  /* 0x000000061212e981 */ /* 0x000f28000c1e1100 */
[----:B------:R-:W5:Y:S01]  /*06b0*/  @!P5 LDG.E.U8 R24, desc[UR6][R24.64] ;  /* 0x000000061818d981 */ /* 0x000f62000c1e1100 */
[----:B------:R-:W-:-:S02]  /*06c0*/  VIADD R9, R9, 0x8 ;  /* 0x0000000809097836 */ /* 0x000fc40000000000 */
[----:B------:R-:W-:Y:S01]  /*06d0*/  VIADD R8, R8, 0x8 ;  /* 0x0000000808087836 */ /* 0x000fe20000000000 */
[----:B--2---:R-:W-:Y:S02]  /*06e0*/  @!P0 I2FP.F32.U32 R13, R32 ;  /* 0x00000020000d8245 */ /* 0x004fe40000201000 */
[----:B----4-:R-:W-:Y:S02]  /*06f0*/  @!P6 I2FP.F32.U32 R7, R18 ;  /* 0x000000120007e245 */ /* 0x010fe40000201000 */
[----:B-----5:R-:W-:-:S03]  /*0700*/  @!P5 I2FP.F32.U32 R15, R24 ;  /* 0x00000018000fd245 */ /* 0x020fc60000201000 */
[----:B------:R-:W-:Y:S01]  /*0710*/  @!P6 FADD R0, R0, R7 ;  /* 0x000000070000e221 */ /* 0x000fe20000000000 */
[----:B------:R-:W-:-:S03]  /*0720*/  @!P4 I2FP.F32.U32 R7, R28 ;  /* 0x0000001c0007c245 */ /* 0x000fc60000201000 */
[----:B------:R-:W-:Y:S01]  /*0730*/  @!P5 FADD R0, R0, R15 ;  /* 0x0000000f0000d221 */ /* 0x000fe20000000000 */
[----:B------:R-:W-:-:S03]  /*0740*/  @!P3 I2FP.F32.U32 R15, R16 ;  /* 0x00000010000fb245 */ /* 0x000fc60000201000 */
[----:B------:R-:W-:Y:S01]  /*0750*/  @!P4 FADD R0, R0, R7 ;  /* 0x000000070000c221 */ /* 0x000fe20000000000 */
[----:B------:R-:W-:-:S03]  /*0760*/  @!P2 I2FP.F32.U32 R7, R30 ;  /* 0x0000001e0007a245 */ /* 0x000fc60000201000 */
[----:B------:R-:W-:-:S04]  /*0770*/  @!P3 FADD R0, R0, R15 ;  /* 0x0000000f0000b221 */ /* 0x000fc80000000000 */
[----:B------:R-:W-:Y:S01]  /*0780*/  @!P2 FADD R0, R0, R7 ;  /* 0x000000070000a221 */ /* 0x000fe20000000000 */
[----:B------:R-:W-:Y:S02]  /*0790*/  ISETP.NE.AND P2, PT, R9, RZ, PT ;  /* 0x000000ff0900720c */ /* 0x000fe40003f45270 */
[----:B---3--:R-:W-:Y:S01]  /*07a0*/  @!P1 I2FP.F32.U32 R7, R12 ;  /* 0x0000000c00079245 */ /* 0x008fe20000201000 */
[----:B------:R-:W-:-:S04]  /*07b0*/  @!P0 FADD R0, R0, R13 ;  /* 0x0000000d00008221 */ /* 0x000fc80000000000 */
[----:B------:R-:W-:-:S06]  /*07c0*/  @!P1 FADD R0, R0, R7 ;  /* 0x0000000700009221 */ /* 0x000fcc0000000000 */
[----:B------:R-:W-:Y:S05]  /*07d0*/  @P2 BRA `(.L_x_14) ;  /* 0xfffffff800c42947 */ /* 0x000fea000383ffff */
[----:B------:R-:W-:Y:S05]  /*07e0*/  BSYNC.RECONVERGENT B1 ;  /* 0x0000000000017941 */ /* 0x000fea0003800200 */
.L_x_13:
[----:B------:R-:W-:-:S07]  /*07f0*/  VIADD R18, R8, 0xfffffffd ;  /* 0xfffffffd08127836 */ /* 0x000fce0000000000 */
.L_x_12:
[----:B------:R-:W-:Y:S05]  /*0800*/  BSYNC.RECONVERGENT B0 ;  /* 0x0000000000007941 */ /* 0x000fea0003800200 */
.L_x_11:
        /* <DEDUP_REMOVED lines=18> */
[----:B------:R-:W0:Y:S01]  /*0930*/  @!P0 LDC.64 R14, c[0x0][0x380] ;  /* 0x0000e000ff0e8b82 */ /* 0x000e220000000a00 */
[----:B------:R-:W-:-:S07]  /*0940*/  ISETP.LT.OR P3, PT, R18, -0x3, P3 ;  /* 0xfffffffd1200780c */ /* 0x000fce0001f61670 */
[----:B------:R-:W1:Y:S08]  /*0950*/  @!P1 LDC.64 R12, c[0x0][0x380] ;  /* 0x0000e000ff0c9b82 */ /* 0x000e700000000a00 */
[----:B------:R-:W2:Y:S08]  /*0960*/  @!P2 LDC.64 R16, c[0x0][0x380] ;  /* 0x0000e000ff10ab82 */ /* 0x000eb00000000a00 */
[----:B------:R-:W3:Y:S01]  /*0970*/  @!P3 LDC.64 R8, c[0x0][0x380] ;  /* 0x0000e000ff08bb82 */ /* 0x000ee20000000a00 */
[----:B0-----:R-:W-:-:S04]  /*0980*/  @!P0 IADD3 R14, P5, P6, R18, R14, R3 ;  /* 0x0000000e120e8210 */ /* 0x001fc80007ebe003 */
[----:B------:R-:W-:Y:S02]  /*0990*/  @!P0 IADD3.X R15, PT, PT, RZ, R15, R6, P5, P6 ;  /* 0x0000000fff0f8210 */ /* 0x000fe40002fec406 */
[----:B-1----:R-:W-:-:S03]  /*09a0*/  @!P1 IADD3 R12, P5, P6, R24, R12, R3 ;  /* 0x0000000c180c9210 */ /* 0x002fc60007ebe003 */
[----:B------:R-:W4:Y:S01]  /*09b0*/  @!P0 LDG.E.U8 R14, desc[UR6][R14.64] ;  /* 0x000000060e0e8981 */ /* 0x000f22000c1e1100 */
[----:B------:R-:W-:Y:S02]  /*09c0*/  @!P1 IADD3.X R13, PT, PT, RZ, R13, R6, P5, P6 ;  /* 0x0000000dff0d9210 */ /* 0x000fe40002fec406 */
[----:B--2---:R-:W-:-:S03]  /*09d0*/  @!P2 IADD3 R16, P5, P6, R20, R16, R3 ;  /* 0x000000101410a210 */ /* 0x004fc60007ebe003 */
[----:B------:R-:W2:Y:S01]  /*09e0*/  @!P1 LDG.E.U8 R12, desc[UR6][R12.64] ;  /* 0x000000060c0c9981 */ /* 0x000ea2000c1e1100 */
[----:B------:R-:W-:Y:S02]  /*09f0*/  @!P2 IADD3.X R17, PT, PT, RZ, R17, R6, P5, P6 ;  /* 0x00000011ff11a210 */ /* 0x000fe40002fec406 */
[----:B---3--:R-:W-:-:S03]  /*0a00*/  @!P3 IADD3 R8, P5, P6, R22, R8, R3 ;  /* 0x000000081608b210 */ /* 0x008fc60007ebe003 */
[----:B------:R-:W3:Y:S01]  /*0a10*/  @!P2 LDG.E.U8 R16, desc[UR6][R16.64] ;  /* 0x000000061010a981 */ /* 0x000ee2000c1e1100 */
[----:B------:R-:W-:-:S05]  /*0a20*/  @!P3 IADD3.X R9, PT, PT, RZ, R9, R6, P5, P6 ;  /* 0x00000009ff09b210 */ /* 0x000fca0002fec406 */
[----:B------:R-:W5:Y:S01]  /*0a30*/  @!P3 LDG.E.U8 R8, desc[UR6][R8.64] ;  /* 0x000000060808b981 */ /* 0x000f62000c1e1100 */
[----:B------:R-:W-:Y:S01]  /*0a40*/  VIADD R18, R18, 0x4 ;  /* 0x0000000412127836 */ /* 0x000fe20000000000 */
[----:B----4-:R-:W-:-:S05]  /*0a50*/  @!P0 I2FP.F32.U32 R5, R14 ;  /* 0x0000000e00058245 */ /* 0x010fca0000201000 */
[----:B------:R-:W-:Y:S01]  /*0a60*/  @!P0 FADD R0, R0, R5 ;  /* 0x0000000500008221 */ /* 0x000fe20000000000 */
[----:B--2---:R-:W-:-:S05]  /*0a70*/  @!P1 I2FP.F32.U32 R19, R12 ;  /* 0x0000000c00139245 */ /* 0x004fca0000201000 */
[----:B------:R-:W-:Y:S01]  /*0a80*/  @!P1 FADD R0, R0, R19 ;  /* 0x0000001300009221 */ /* 0x000fe20000000000 */
[----:B---3--:R-:W-:-:S05]  /*0a90*/  @!P2 I2FP.F32.U32 R5, R16 ;  /* 0x000000100005a245 */ /* 0x008fca0000201000 */
[----:B------:R-:W-:Y:S01]  /*0aa0*/  @!P2 FADD R0, R0, R5 ;  /* 0x000000050000a221 */ /* 0x000fe20000000000 */
[----:B-----5:R-:W-:-:S05]  /*0ab0*/  @!P3 I2FP.F32.U32 R15, R8 ;  /* 0x00000008000fb245 */ /* 0x020fca0000201000 */
[----:B------:R-:W-:-:S07]  /*0ac0*/  @!P3 FADD R0, R0, R15 ;  /* 0x0000000f0000b221 */ /* 0x000fce0000000000 */
.L_x_17:
[----:B------:R-:W-:Y:S05]  /*0ad0*/  BSYNC.RECONVERGENT B1 ;  /* 0x0000000000017941 */ /* 0x000fea0003800200 */
.L_x_16:
[----:B------:R-:W-:Y:S05]  /*0ae0*/  @!P4 BRA `(.L_x_15) ;  /* 0x000000000084c947 */ /* 0x000fea0003800000 */
[----:B------:R-:W-:Y:S01]  /*0af0*/  ISETP.NE.AND P0, PT, R7, 0x1, PT ;  /* 0x000000010700780c */ /* 0x000fe20003f05270 */
[----:B------:R-:W-:-:S12]  /*0b00*/  BSSY.RECONVERGENT B1, `(.L_x_18) ;  /* 0x0000014000017945 */ /* 0x000fd80003800200 */
[----:B------:R-:W-:Y:S05]  /*0b10*/  @!P0 BRA `(.L_x_19) ;  /* 0x0000000000488947 */ /* 0x000fea0003800000 */
[C---:B------:R-:W-:Y:S01]  /*0b20*/  VIADD R8, R18.reuse, 0x1 ;  /* 0x0000000112087836 */ /* 0x040fe20000000000 */
[----:B------:R-:W-:-:S04]  /*0b30*/  ISETP.GE.AND P1, PT, R18, R23, PT ;  /* 0x000000171200720c */ /* 0x000fc80003f26270 */
[----:B------:R-:W-:Y:S02]  /*0b40*/  ISETP.GE.AND P0, PT, R8, R23, PT ;  /* 0x000000170800720c */ /* 0x000fe40003f06270 */
[C---:B------:R-:W-:Y:S02]  /*0b50*/  ISETP.LT.OR P1, PT, R18.reuse, RZ, P1 ;  /* 0x000000ff1200720c */ /* 0x040fe40000f21670 */
[----:B------:R-:W-:-:S11]  /*0b60*/  ISETP.LT.OR P0, PT, R18, -0x1, P0 ;  /* 0xffffffff1200780c */ /* 0x000fd60000701670 */
[----:B------:R-:W0:Y:S08]  /*0b70*/  @!P1 LDC.64 R12, c[0x0][0x380] ;  /* 0x0000e000ff0c9b82 */ /* 0x000e300000000a00 */
[----:B------:R-:W1:Y:S01]  /*0b80*/  @!P0 LDC.64 R14, c[0x0][0x380] ;  /* 0x0000e000ff0e8b82 */ /* 0x000e620000000a00 */
[----:B0-----:R-:W-:-:S04]  /*0b90*/  @!P1 IADD3 R12, P4, P5, R18, R12, R3 ;  /* 0x0000000c120c9210 */ /* 0x001fc80007d9e003 */
[----:B------:R-:W-:Y:S02]  /*0ba0*/  @!P1 IADD3.X R13, PT, PT, RZ, R13, R6, P4, P5 ;  /* 0x0000000dff0d9210 */ /* 0x000fe400027ea406 */
[----:B-1----:R-:W-:-:S03]  /*0bb0*/  @!P0 IADD3 R8, P2, P3, R8, R14, R3 ;  /* 0x0000000e08088210 */ /* 0x002fc60007b5e003 */
[----:B------:R-:W2:Y:S01]  /*0bc0*/  @!P1 LDG.E.U8 R12, desc[UR6][R12.64] ;  /* 0x000000060c0c9981 */ /* 0x000ea2000c1e1100 */
[----:B------:R-:W-:-:S05]  /*0bd0*/  @!P0 IADD3.X R9, PT, PT, RZ, R15, R6, P2, P3 ;  /* 0x0000000fff098210 */ /* 0x000fca00017e6406 */
[----:B------:R-:W3:Y:S01]  /*0be0*/  @!P0 LDG.E.U8 R8, desc[UR6][R8.64] ;  /* 0x0000000608088981 */ /* 0x000ee2000c1e1100 */
[----:B------:R-:W-:Y:S01]  /*0bf0*/  VIADD R18, R18, 0x2 ;  /* 0x0000000212127836 */ /* 0x000fe20000000000 */
[----:B--2---:R-:W-:-:S05]  /*0c00*/  @!P1 I2FP.F32.U32 R7, R12 ;  /* 0x0000000c00079245 */ /* 0x004fca0000201000 */
[----:B------:R-:W-:Y:S01]  /*0c10*/  @!P1 FADD R0, R0, R7 ;  /* 0x0000000700009221 */ /* 0x000fe20000000000 */
[----:B---3--:R-:W-:-:S05]  /*0c20*/  @!P0 I2FP.F32.U32 R5, R8 ;  /* 0x0000000800058245 */ /* 0x008fca0000201000 */
[----:B------:R-:W-:-:S07]  /*0c30*/  @!P0 FADD R0, R0, R5 ;  /* 0x0000000500008221 */ /* 0x000fce0000000000 */
.L_x_19:
[----:B------:R-:W-:Y:S05]  /*0c40*/  BSYNC.RECONVERGENT B1 ;  /* 0x0000000000017941 */ /* 0x000fea0003800200 */
.L_x_18:
[----:B------:R-:W-:Y:S02]  /*0c50*/  ISETP.GE.AND P0, PT, R18, R23, PT ;  /* 0x000000171200720c */ /* 0x000fe40003f06270 */
[----:B------:R-:W-:Y:S02]  /*0c60*/  LOP3.LUT R4, R4, 0x1, RZ, 0xc0, !PT ;  /* 0x0000000104047812 */ /* 0x000fe400078ec0ff */
[----:B------:R-:W-:-:S04]  /*0c70*/  ISETP.LT.OR P0, PT, R18, RZ, P0 ;  /* 0x000000ff1200720c */ /* 0x000fc80000701670 */
[----:B------:R-:W-:-:S13]  /*0c80*/  ISETP.NE.U32.OR P0, PT, R4, 0x1, P0 ;  /* 0x000000010400780c */ /* 0x000fda0000705470 */
[----:B------:R-:W-:Y:S05]  /*0c90*/  @P0 BRA `(.L_x_15) ;  /* 0x0000000000180947 */ /* 0x000fea0003800000 */
[----:B------:R-:W0:Y:S02]  /*0ca0*/  LDCU.64 UR8, c[0x0][0x380] ;  /* 0x00007000ff0877ac */ /* 0x000e240008000a00 */
[----:B0-----:R-:W-:-:S04]  /*0cb0*/  IADD3 R18, P0, P1, R18, UR8, R3 ;  /* 0x0000000812127c10 */ /* 0x001fc8000f91e003 */
[----:B------:R-:W-:-:S05]  /*0cc0*/  IADD3.X R19, PT, PT, RZ, UR9, R6, P0, P1 ;  /* 0x00000009ff137c10 */ /* 0x000fca00087e2406 */
[----:B------:R-:W2:Y:S02]  /*0cd0*/  LDG.E.U8 R18, desc[UR6][R18.64] ;  /* 0x0000000612127981 */ /* 0x000ea4000c1e1100 */
[----:B--2---:R-:W-:-:S05]  /*0ce0*/  I2FP.F32.U32 R3, R18 ;  /* 0x0000001200037245 */ /* 0x004fca0000201000 */
[----:B------:R-:W-:-:S07]  /*0cf0*/  FADD R0, R0, R3 ;  /* 0x0000000300007221 */ /* 0x000fce0000000000 */
.L_x_15:
[----:B------:R-:W-:Y:S05]  /*0d00*/  BSYNC.RECONVERGENT B0 ;  /* 0x0000000000007941 */ /* 0x000fea0003800200 */
.L_x_10:
[----:B------:R-:W-:-:S05]  /*0d10*/  IMAD.WIDE R10, R2, 0x4, R10 ;  /* 0x00000004020a7825 */ /* 0x000fca00078e020a */
[----:B------:R-:W-:Y:S01]  /*0d20*/  STG.E desc[UR6][R10.64], R0 ;  /* 0x000000000a007986 */ /* 0x000fe2000c101906 */
[----:B------:R-:W-:Y:S05]  /*0d30*/  EXIT ;  /* 0x000000000000794d */ /* 0x000fea0003800000 */
.L_x_20:
        /* <DEDUP_REMOVED lines=12> */
.L_x_22:


//--------------------- .nv.shared.reserved.0     --------------------------
	.section	.nv.shared.reserved.0,"aw",@nobits
	.weak		__nv_reservedSMEM_offset_0_alias
	.size		__nv_reservedSMEM_offset_0_alias, 0, 64
	.other		__nv_reservedSMEM_offset_0_alias,@"STO_CUDA_RESERVED_SHARED STV_DEFAULT"
__nv_reservedSMEM_offset_0_alias:
	.zero		0
	.zero		64


//--------------------- .nv.constant0._Z27sumWindowColumnKernel_8u32fPKhiPfiiiii --------------------------
	.section	.nv.constant0._Z27sumWindowColumnKernel_8u32fPKhiPfiiiii,"a",@progbits
	.sectionflags	@""
	.align	4
.nv.constant0._Z27sumWindowColumnKernel_8u32fPKhiPfiiiii:
	.zero		940


//--------------------- .nv.constant0._Z24sumWindowRowKernel_8u32fPKhiPfiiiii --------------------------
	.section	.nv.constant0._Z24sumWindowRowKernel_8u32fPKhiPfiiiii,"a",@progbits
	.sectionflags	@""
	.align	4
.nv.constant0._Z24sumWindowRowKernel_8u32fPKhiPfiiiii:
	.zero		940


//--------------------- SYMBOLS --------------------------

	.type		.nv.reservedSmem.offset0,@object
	.size		.nv.reservedSmem.offset0,0x4
